	.target	sm_100a

	.elftype	@"ET_EXEC"


//--------------------- .note.nv.tkinfo           --------------------------
	.section	.note.nv.tkinfo,"",@"SHT_NOTE"
	.sectionflags	@"SHF_NOTE_NV_TKINFO"
	.tkinfo
        /*0018*/ 	.word	0x00000002
        /*0030*/ 	.string	""
        /*0030*/ 	.string	"ptxas"
        /*0030*/ 	.string	"Cuda compilation tools, release 13.0, V13.0.88"
        /*0030*/ 	.string	"Build cuda_13.0.r13.0/compiler.36424714_0"
        /*0030*/ 	.string	"-arch sm_100a -m 64 "



//--------------------- .note.nv.cuinfo           --------------------------
	.section	.note.nv.cuinfo,"",@"SHT_NOTE"
	.sectionflags	@"SHF_NOTE_NV_CUINFO"
        /*0018*/ 	.short	0x0002
        /*001a*/ 	.short	0x0064
        /*001c*/ 	.short	0x0082
	.zero		2


//--------------------- .nv.info                  --------------------------
	.section	.nv.info,"",@"SHT_CUDA_INFO"
	.align	4


	//----- nvinfo : EIATTR_REGCOUNT
	.align		4
        /*0000*/ 	.byte	0x04, 0x2f
        /*0002*/ 	.short	(.L_19 - .L_18)
	.align		4
.L_18:
        /*0004*/ 	.word	index@(_ZN7cutlass13device_kernelINS_4gemm6kernel13GemmUniversalIN4cute5tupleIJiiiiEEENS1_10collective13CollectiveMmaINS1_35MainloopSm100TmaUmmaWarpSpecializedILi17ELi2ELi4ENS5_IJNS4_1CILi1EEESB_SB_EEEEENS5_IJNSA_ILi64EEENSA_ILi128EEESE_EEEaNS5_IJSB_llEEEaSH_NS4_8TiledMMAINS4_8MMA_AtomIJNS4_15SM100_MMA_S8_SSIaaiLi64ELi128ELNS4_4UMMA5MajorE1ELSM_1ELNSL_8SaturateE0EEEEEENS4_6LayoutISC_NS5_IJNSA_ILi0EEESR_SR_EEEEENS5_IJNS4_10UnderscoreESU_SU_EEEEENS4_13SM90_TMA_LOADENS4_14ComposedLayoutINS4_7SwizzleILi2ELi4ELi3EEENS4_18smem_ptr_flag_bitsILi8EEENSQ_INS5_IJSE_NSA_ILi8EEEEEENS5_IJSB_SE_EEEEEEEvNS4_8identityESX_NSY_INSZ_ILi3ELi4ELi3EEES12_NSQ_INS5_IJSF_S13_EEENS5_IJSB_SF_EEEEEEEvS18_EENS_8epilogue10collective18CollectiveEpilogueINS1F_23Sm100TmaWarpSpecializedILi2ELi2ELi32ELb0ELb0EEEJSG_NS5_IJNSQ_ISE_SB_EES1K_EEEaNS5_IJlSB_lEEEaS1M_NS1F_6fusion15FusionCallbacksIS1J_NS1N_17LinearCombinationIaiaiLNS_15FloatRoundStyleE2EEESG_S1L_JEEENS4_5SM1004TMEM4LOAD26SM100_TMEM_LOAD_16dp32b32xESX_NSY_IS10_S12_NSQ_INS5_IJS13_SE_EEENS5_IJSE_SB_EEEEEEENS4_39AutoVectorizingCopyWithAssumedAlignmentILi128EEENS4_14SM90_TMA_STOREES20_S22_S22_EEEvvEEEEvNT_6ParamsE)
        /*0008*/ 	.word	0x0000007a


	//----- nvinfo : EIATTR_FRAME_SIZE
	.align		4
.L_19:
        /*000c*/ 	.byte	0x04, 0x11
        /*000e*/ 	.short	(.L_21 - .L_20)
	.align		4
.L_20:
        /*0010*/ 	.word	index@($__internal_2_$__cuda_sm10x_tcgen05_guardrail_trap_unallocated_columns_being_dealloced)
        /*0014*/ 	.word	0x00000000


	//----- nvinfo : EIATTR_FRAME_SIZE
	.align		4
.L_21:
        /*0018*/ 	.byte	0x04, 0x11
        /*001a*/ 	.short	(.L_23 - .L_22)
	.align		4
.L_22:
        /*001c*/ 	.word	index@($__internal_1_$__cuda_sm10x_tcgen05_guardrail_trap_phase_invalid_during_alloc)
        /*0020*/ 	.word	0x00000000


	//----- nvinfo : EIATTR_FRAME_SIZE
	.align		4
.L_23:
        /*0024*/ 	.byte	0x04, 0x11
        /*0026*/ 	.short	(.L_25 - .L_24)
	.align		4
.L_24:
        /*0028*/ 	.word	index@($__internal_0_$__cuda_sm10x_tcgen05_guardrail_trap_col_being_dealloced_not_returned_by_alloc)
        /*002c*/ 	.word	0x00000000


	//----- nvinfo : EIATTR_FRAME_SIZE
	.align		4
.L_25:
        /*0030*/ 	.byte	0x04, 0x11
        /*0032*/ 	.short	(.L_27 - .L_26)
	.align		4
.L_26:
        /*0034*/ 	.word	index@(_ZN7cutlass13device_kernelINS_4gemm6kernel13GemmUniversalIN4cute5tupleIJiiiiEEENS1_10collective13CollectiveMmaINS1_35MainloopSm100TmaUmmaWarpSpecializedILi17ELi2ELi4ENS5_IJNS4_1CILi1EEESB_SB_EEEEENS5_IJNSA_ILi64EEENSA_ILi128EEESE_EEEaNS5_IJSB_llEEEaSH_NS4_8TiledMMAINS4_8MMA_AtomIJNS4_15SM100_MMA_S8_SSIaaiLi64ELi128ELNS4_4UMMA5MajorE1ELSM_1ELNSL_8SaturateE0EEEEEENS4_6LayoutISC_NS5_IJNSA_ILi0EEESR_SR_EEEEENS5_IJNS4_10UnderscoreESU_SU_EEEEENS4_13SM90_TMA_LOADENS4_14ComposedLayoutINS4_7SwizzleILi2ELi4ELi3EEENS4_18smem_ptr_flag_bitsILi8EEENSQ_INS5_IJSE_NSA_ILi8EEEEEENS5_IJSB_SE_EEEEEEEvNS4_8identityESX_NSY_INSZ_ILi3ELi4ELi3EEES12_NSQ_INS5_IJSF_S13_EEENS5_IJSB_SF_EEEEEEEvS18_EENS_8epilogue10collective18CollectiveEpilogueINS1F_23Sm100TmaWarpSpecializedILi2ELi2ELi32ELb0ELb0EEEJSG_NS5_IJNSQ_ISE_SB_EES1K_EEEaNS5_IJlSB_lEEEaS1M_NS1F_6fusion15FusionCallbacksIS1J_NS1N_17LinearCombinationIaiaiLNS_15FloatRoundStyleE2EEESG_S1L_JEEENS4_5SM1004TMEM4LOAD26SM100_TMEM_LOAD_16dp32b32xESX_NSY_IS10_S12_NSQ_INS5_IJS13_SE_EEENS5_IJSE_SB_EEEEEEENS4_39AutoVectorizingCopyWithAssumedAlignmentILi128EEENS4_14SM90_TMA_STOREES20_S22_S22_EEEvvEEEEvNT_6ParamsE)
        /*0038*/ 	.word	0x00000000


	//----- nvinfo : EIATTR_MIN_STACK_SIZE
	.align		4
.L_27:
        /*003c*/ 	.byte	0x04, 0x12
        /*003e*/ 	.short	(.L_29 - .L_28)
	.align		4
.L_28:
        /*0040*/ 	.word	index@(_ZN7cutlass13device_kernelINS_4gemm6kernel13GemmUniversalIN4cute5tupleIJiiiiEEENS1_10collective13CollectiveMmaINS1_35MainloopSm100TmaUmmaWarpSpecializedILi17ELi2ELi4ENS5_IJNS4_1CILi1EEESB_SB_EEEEENS5_IJNSA_ILi64EEENSA_ILi128EEESE_EEEaNS5_IJSB_llEEEaSH_NS4_8TiledMMAINS4_8MMA_AtomIJNS4_15SM100_MMA_S8_SSIaaiLi64ELi128ELNS4_4UMMA5MajorE1ELSM_1ELNSL_8SaturateE0EEEEEENS4_6LayoutISC_NS5_IJNSA_ILi0EEESR_SR_EEEEENS5_IJNS4_10UnderscoreESU_SU_EEEEENS4_13SM90_TMA_LOADENS4_14ComposedLayoutINS4_7SwizzleILi2ELi4ELi3EEENS4_18smem_ptr_flag_bitsILi8EEENSQ_INS5_IJSE_NSA_ILi8EEEEEENS5_IJSB_SE_EEEEEEEvNS4_8identityESX_NSY_INSZ_ILi3ELi4ELi3EEES12_NSQ_INS5_IJSF_S13_EEENS5_IJSB_SF_EEEEEEEvS18_EENS_8epilogue10collective18CollectiveEpilogueINS1F_23Sm100TmaWarpSpecializedILi2ELi2ELi32ELb0ELb0EEEJSG_NS5_IJNSQ_ISE_SB_EES1K_EEEaNS5_IJlSB_lEEEaS1M_NS1F_6fusion15FusionCallbacksIS1J_NS1N_17LinearCombinationIaiaiLNS_15FloatRoundStyleE2EEESG_S1L_JEEENS4_5SM1004TMEM4LOAD26SM100_TMEM_LOAD_16dp32b32xESX_NSY_IS10_S12_NSQ_INS5_IJS13_SE_EEENS5_IJSE_SB_EEEEEEENS4_39AutoVectorizingCopyWithAssumedAlignmentILi128EEENS4_14SM90_TMA_STOREES20_S22_S22_EEEvvEEEEvNT_6ParamsE)
        /*0044*/ 	.word	0x00000000
.L_29:


//--------------------- .nv.compat                --------------------------
	.section	.nv.compat,"",@"SHT_CUDA_COMPAT_INFO"
	.align	4
        /*0000*/ 	.byte	0x02, 0x09, 0x01, 0x00, 0x02, 0x02, 0x03, 0x00, 0x02, 0x05, 0x06, 0x00, 0x03, 0x07, 0x01, 0x01
        /*0010*/ 	.byte	0x02, 0x03, 0x01, 0x00, 0x02, 0x06, 0x01, 0x00, 0x04, 0x0b, 0x08, 0x00, 0x01, 0x00, 0x00, 0x00
        /*0020*/ 	.byte	0x00, 0x00, 0x00, 0x00


//--------------------- .nv.info._ZN7cutlass13device_kernelINS_4gemm6kernel13GemmUniversalIN4cute5tupleIJiiiiEEENS1_10collective13CollectiveMmaINS1_35MainloopSm100TmaUmmaWarpSpecializedILi17ELi2ELi4ENS5_IJNS4_1CILi1EEESB_SB_EEEEENS5_IJNSA_ILi64EEENSA_ILi128EEESE_EEEaNS5_IJSB_llEEEaSH_NS4_8TiledMMAINS4_8MMA_AtomIJNS4_15SM100_MMA_S8_SSIaaiLi64ELi128ELNS4_4UMMA5MajorE1ELSM_1ELNSL_8SaturateE0EEEEEENS4_6LayoutISC_NS5_IJNSA_ILi0EEESR_SR_EEEEENS5_IJNS4_10UnderscoreESU_SU_EEEEENS4_13SM90_TMA_LOADENS4_14ComposedLayoutINS4_7SwizzleILi2ELi4ELi3EEENS4_18smem_ptr_flag_bitsILi8EEENSQ_INS5_IJSE_NSA_ILi8EEEEEENS5_IJSB_SE_EEEEEEEvNS4_8identityESX_NSY_INSZ_ILi3ELi4ELi3EEES12_NSQ_INS5_IJSF_S13_EEENS5_IJSB_SF_EEEEEEEvS18_EENS_8epilogue10collective18CollectiveEpilogueINS1F_23Sm100TmaWarpSpecializedILi2ELi2ELi32ELb0ELb0EEEJSG_NS5_IJNSQ_ISE_SB_EES1K_EEEaNS5_IJlSB_lEEEaS1M_NS1F_6fusion15FusionCallbacksIS1J_NS1N_17LinearCombinationIaiaiLNS_15FloatRoundStyleE2EEESG_S1L_JEEENS4_5SM1004TMEM4LOAD26SM100_TMEM_LOAD_16dp32b32xESX_NSY_IS10_S12_NSQ_INS5_IJS13_SE_EEENS5_IJSE_SB_EEEEEEENS4_39AutoVectorizingCopyWithAssumedAlignmentILi128EEENS4_14SM90_TMA_STOREES20_S22_S22_EEEvvEEEEvNT_6ParamsE --------------------------
	.section	.nv.info._ZN7cutlass13device_kernelINS_4gemm6kernel13GemmUniversalIN4cute5tupleIJiiiiEEENS1_10collective13CollectiveMmaINS1_35MainloopSm100TmaUmmaWarpSpecializedILi17ELi2ELi4ENS5_IJNS4_1CILi1EEESB_SB_EEEEENS5_IJNSA_ILi64EEENSA_ILi128EEESE_EEEaNS5_IJSB_llEEEaSH_NS4_8TiledMMAINS4_8MMA_AtomIJNS4_15SM100_MMA_S8_SSIaaiLi64ELi128ELNS4_4UMMA5MajorE1ELSM_1ELNSL_8SaturateE0EEEEEENS4_6LayoutISC_NS5_IJNSA_ILi0EEESR_SR_EEEEENS5_IJNS4_10UnderscoreESU_SU_EEEEENS4_13SM90_TMA_LOADENS4_14ComposedLayoutINS4_7SwizzleILi2ELi4ELi3EEENS4_18smem_ptr_flag_bitsILi8EEENSQ_INS5_IJSE_NSA_ILi8EEEEEENS5_IJSB_SE_EEEEEEEvNS4_8identityESX_NSY_INSZ_ILi3ELi4ELi3EEES12_NSQ_INS5_IJSF_S13_EEENS5_IJSB_SF_EEEEEEEvS18_EENS_8epilogue10collective18CollectiveEpilogueINS1F_23Sm100TmaWarpSpecializedILi2ELi2ELi32ELb0ELb0EEEJSG_NS5_IJNSQ_ISE_SB_EES1K_EEEaNS5_IJlSB_lEEEaS1M_NS1F_6fusion15FusionCallbacksIS1J_NS1N_17LinearCombinationIaiaiLNS_15FloatRoundStyleE2EEESG_S1L_JEEENS4_5SM1004TMEM4LOAD26SM100_TMEM_LOAD_16dp32b32xESX_NSY_IS10_S12_NSQ_INS5_IJS13_SE_EEENS5_IJSE_SB_EEEEEEENS4_39AutoVectorizingCopyWithAssumedAlignmentILi128EEENS4_14SM90_TMA_STOREES20_S22_S22_EEEvvEEEEvNT_6ParamsE,"",@"SHT_CUDA_INFO"
	.sectionflags	@""
	.align	4


	//----- nvinfo : EIATTR_CUDA_API_VERSION
	.align		4
        /*0000*/ 	.byte	0x04, 0x37
        /*0002*/ 	.short	(.L_31 - .L_30)
.L_30:
        /*0004*/ 	.word	0x00000082


	//----- nvinfo : EIATTR_KPARAM_INFO
	.align		4
.L_31:
        /*0008*/ 	.byte	0x04, 0x17
        /*000a*/ 	.short	(.L_33 - .L_32)
.L_32:
        /*000c*/ 	.word	0x00000000
        /*0010*/ 	.short	0x0000
        /*0012*/ 	.short	0x0000
        /*0014*/ 	.byte	0x00, 0xf0, 0x01, 0x20


	//----- nvinfo : EIATTR_AT_ENTRY_FRAGMENTS
	.align		4
.L_33:
        /*0018*/ 	.byte	0x04, 0x4f
        /*001a*/ 	.short	(.L_35 - .L_34)


	//   ....[0]....
.L_34:
        /*001c*/ 	.word	0x00000006


	//----- nvinfo : EIATTR_RESERVED_SMEM_USED
	.align		4
.L_35:
        /*0020*/ 	.byte	0x01, 0x41
	.zero		2


	//----- nvinfo : EIATTR_SPARSE_MMA_MASK
	.align		4
        /*0024*/ 	.byte	0x03, 0x50
        /*0026*/ 	.short	0x0000


	//----- nvinfo : EIATTR_TCGEN05_1CTA_USED
	.align		4
        /*0028*/ 	.byte	0x01, 0x51
	.zero		2


	//----- nvinfo : EIATTR_MAXREG_COUNT
	.align		4
        /*002c*/ 	.byte	0x03, 0x1b
        /*002e*/ 	.short	0x00ff


	//----- nvinfo : EIATTR_NUM_BARRIERS
	.align		4
        /*0030*/ 	.byte	0x02, 0x4c
        /*0032*/ 	.byte	0x07
	.zero		1


	//----- nvinfo : EIATTR_EXTERNS
	.align		4
        /*0034*/ 	.byte	0x04, 0x0f
        /*0036*/ 	.short	(.L_37 - .L_36)


	//   ....[0]....
	.align		4
.L_36:
        /*0038*/ 	.word	index@(__assertfail)


	//----- nvinfo : EIATTR_MERCURY_ISA_VERSION
	.align		4
.L_37:
        /*003c*/ 	.byte	0x03, 0x5f
        /*003e*/ 	.short	0x0101


	//----- nvinfo : EIATTR_INT_WARP_WIDE_INSTR_OFFSETS
	.align		4
        /*0040*/ 	.byte	0x04, 0x31
        /*0042*/ 	.short	(.L_39 - .L_38)


	//   ....[0]....
.L_38:
        /*0044*/ 	.word	0x00001f70


	//   ....[1]....
        /*0048*/ 	.word	0x00004070


	//   ....[2]....
        /*004c*/ 	.word	0x00004090


	//   ....[3]....
        /*0050*/ 	.word	0x000040c0


	//   ....[4]....
        /*0054*/ 	.word	0x000049f0


	//   ....[5]....
        /*0058*/ 	.word	0x00004a60


	//   ....[6]....
        /*005c*/ 	.word	0x00004c40


	//   ....[7]....
        /*0060*/ 	.word	0x00004da0


	//----- nvinfo : EIATTR_COOP_GROUP_MASK_REGIDS
	.align		4
.L_39:
        /*0064*/ 	.byte	0x04, 0x29
        /*0066*/ 	.short	(.L_41 - .L_40)


	//   ....[0]....
.L_40:
        /*0068*/ 	.word	0xffffffff


	//   ....[1]....
        /*006c*/ 	.word	0xffffffff


	//   ....[2]....
        /*0070*/ 	.word	0xffffffff


	//   ....[3]....
        /*0074*/ 	.word	0xffffffff


	//   ....[4]....
        /*0078*/ 	.word	0xffffffff


	//   ....[5]....
        /*007c*/ 	.word	0xffffffff


	//   ....[6]....
        /*0080*/ 	.word	0xffffffff


	//   ....[7]....
        /*0084*/ 	.word	0xffffffff


	//   ....[8]....
        /*0088*/ 	.word	0xffffffff


	//   ....[9]....
        /*008c*/ 	.word	0xffffffff


	//   ....[10]....
        /*0090*/ 	.word	0xffffffff


	//   ....[11]....
        /*0094*/ 	.word	0xffffffff


	//   ....[12]....
        /*0098*/ 	.word	0xffffffff


	//----- nvinfo : EIATTR_COOP_GROUP_INSTR_OFFSETS
	.align		4
.L_41:
        /*009c*/ 	.byte	0x04, 0x28
        /*009e*/ 	.short	(.L_43 - .L_42)


	//   ....[0]....
.L_42:
        /*00a0*/ 	.word	0x00000090


	//   ....[1]....
        /*00a4*/ 	.word	0x000004d0


	//   ....[2]....
        /*00a8*/ 	.word	0x00000810


	//   ....[3]....
        /*00ac*/ 	.word	0x00000970


	//   ....[4]....
        /*00b0*/ 	.word	0x00000a70


	//   ....[5]....
        /*00b4*/ 	.word	0x00000be0


	//   ....[6]....
        /*00b8*/ 	.word	0x00000d80


	//   ....[7]....
        /*00bc*/ 	.word	0x00001e50


	//   ....[8]....
        /*00c0*/ 	.word	0x00003380


	//   ....[9]....
        /*00c4*/ 	.word	0x00003590


	//   ....[10]....
        /*00c8*/ 	.word	0x000035c0


	//   ....[11]....
        /*00cc*/ 	.word	0x00003f50


	//   ....[12]....
        /*00d0*/ 	.word	0x00004180


	//----- nvinfo : EIATTR_VRC_CTA_INIT_COUNT
	.align		4
.L_43:
        /*00d4*/ 	.byte	0x02, 0x4a
        /*00d6*/ 	.byte	0x80
	.zero		1


	//----- nvinfo : EIATTR_SYSCALL_OFFSETS
	.align		4
        /*00d8*/ 	.byte	0x04, 0x46
        /*00da*/ 	.short	(.L_45 - .L_44)


	//   ....[0]....
.L_44:
        /*00dc*/ 	.word	0x000057f0


	//   ....[1]....
        /*00e0*/ 	.word	0x00005930


	//   ....[2]....
        /*00e4*/ 	.word	0x00006130


	//   ....[3]....
        /*00e8*/ 	.word	0x00006ed0


	//----- nvinfo : EIATTR_MBARRIER_INSTR_OFFSETS
	.align		4
.L_45:
        /*00ec*/ 	.byte	0x04, 0x39
        /*00ee*/ 	.short	(.L_47 - .L_46)


	//   ....[0]....
.L_46:
        /*00f0*/ 	.word	0x000005d0
        /*00f4*/ 	.word	0x000000ff
        /*00f8*/ 	.word	0x00000000
        /*00fc*/ 	.short	0x0100
        /*00fe*/ 	.byte	0x05
	.zero		1


	//   ....[1]....
        /*0100*/ 	.word	0x000005e0
        /*0104*/ 	.word	0x000000ff
        /*0108*/ 	.word	0x00000088
        /*010c*/ 	.short	0x0100
        /*010e*/ 	.byte	0x05
	.zero		1


	//   ....[2]....
        /*0110*/ 	.word	0x000005f0
        /*0114*/ 	.word	0x000000ff
        /*0118*/ 	.word	0x00000008
        /*011c*/ 	.short	0x0100
        /*011e*/ 	.byte	0x05
	.zero		1


	//   ....[3]....
        /*0120*/ 	.word	0x00000600
        /*0124*/ 	.word	0x000000ff
        /*0128*/ 	.word	0x00000090
        /*012c*/ 	.short	0x0100
        /*012e*/ 	.byte	0x05
	.zero		1


	//   ....[4]....
        /*0130*/ 	.word	0x00000610
        /*0134*/ 	.word	0x000000ff
        /*0138*/ 	.word	0x00000010
        /*013c*/ 	.short	0x0100
        /*013e*/ 	.byte	0x05
	.zero		1


	//   ....[5]....
        /*0140*/ 	.word	0x00000620
        /*0144*/ 	.word	0x000000ff
        /*0148*/ 	.word	0x00000098
        /*014c*/ 	.short	0x0100
        /*014e*/ 	.byte	0x05
	.zero		1


	//   ....[6]....
        /*0150*/ 	.word	0x00000630
        /*0154*/ 	.word	0x000000ff
        /*0158*/ 	.word	0x00000018
        /*015c*/ 	.short	0x0100
        /*015e*/ 	.byte	0x05
	.zero		1


	//   ....[7]....
        /*0160*/ 	.word	0x00000640
        /*0164*/ 	.word	0x000000ff
        /*0168*/ 	.word	0x000000a0
        /*016c*/ 	.short	0x0100
        /*016e*/ 	.byte	0x05
	.zero		1


	//   ....[8]....
        /*0170*/ 	.word	0x00000650
        /*0174*/ 	.word	0x000000ff
        /*0178*/ 	.word	0x00000020
        /*017c*/ 	.short	0x0100
        /*017e*/ 	.byte	0x05
	.zero		1


	//   ....[9]....
        /*0180*/ 	.word	0x00000660
        /*0184*/ 	.word	0x000000ff
        /*0188*/ 	.word	0x000000a8
        /*018c*/ 	.short	0x0100
        /*018e*/ 	.byte	0x05
	.zero		1


	//   ....[10]....
        /*0190*/ 	.word	0x00000670
        /*0194*/ 	.word	0x000000ff
        /*0198*/ 	.word	0x00000028
        /*019c*/ 	.short	0x0100
        /*019e*/ 	.byte	0x05
	.zero		1


	//   ....[11]....
        /*01a0*/ 	.word	0x00000680
        /*01a4*/ 	.word	0x000000ff
        /*01a8*/ 	.word	0x000000b0
        /*01ac*/ 	.short	0x0100
        /*01ae*/ 	.byte	0x05
	.zero		1


	//   ....[12]....
        /*01b0*/ 	.word	0x00000690
        /*01b4*/ 	.word	0x000000ff
        /*01b8*/ 	.word	0x00000030
        /*01bc*/ 	.short	0x0100
        /*01be*/ 	.byte	0x05
	.zero		1


	//   ....[13]....
        /*01c0*/ 	.word	0x000006a0
        /*01c4*/ 	.word	0x000000ff
        /*01c8*/ 	.word	0x000000b8
        /*01cc*/ 	.short	0x0100
        /*01ce*/ 	.byte	0x05
	.zero		1


	//   ....[14]....
        /*01d0*/ 	.word	0x000006b0
        /*01d4*/ 	.word	0x000000ff
        /*01d8*/ 	.word	0x00000038
        /*01dc*/ 	.short	0x0100
        /*01de*/ 	.byte	0x05
	.zero		1


	//   ....[15]....
        /*01e0*/ 	.word	0x000006c0
        /*01e4*/ 	.word	0x000000ff
        /*01e8*/ 	.word	0x000000c0
        /*01ec*/ 	.short	0x0100
        /*01ee*/ 	.byte	0x05
	.zero		1


	//   ....[16]....
        /*01f0*/ 	.word	0x000006d0
        /*01f4*/ 	.word	0x000000ff
        /*01f8*/ 	.word	0x00000040
        /*01fc*/ 	.short	0x0100
        /*01fe*/ 	.byte	0x05
	.zero		1


	//   ....[17]....
        /*0200*/ 	.word	0x000006e0
        /*0204*/ 	.word	0x000000ff
        /*0208*/ 	.word	0x000000c8
        /*020c*/ 	.short	0x0100
        /*020e*/ 	.byte	0x05
	.zero		1


	//   ....[18]....
        /*0210*/ 	.word	0x000006f0
        /*0214*/ 	.word	0x000000ff
        /*0218*/ 	.word	0x00000048
        /*021c*/ 	.short	0x0100
        /*021e*/ 	.byte	0x05
	.zero		1


	//   ....[19]....
        /*0220*/ 	.word	0x00000700
        /*0224*/ 	.word	0x000000ff
        /*0228*/ 	.word	0x000000d0
        /*022c*/ 	.short	0x0100
        /*022e*/ 	.byte	0x05
	.zero		1


	//   ....[20]....
        /*0230*/ 	.word	0x00000710
        /*0234*/ 	.word	0x000000ff
        /*0238*/ 	.word	0x00000050
        /*023c*/ 	.short	0x0100
        /*023e*/ 	.byte	0x05
	.zero		1


	//   ....[21]....
        /*0240*/ 	.word	0x00000720
        /*0244*/ 	.word	0x000000ff
        /*0248*/ 	.word	0x000000d8
        /*024c*/ 	.short	0x0100
        /*024e*/ 	.byte	0x05
	.zero		1


	//   ....[22]....
        /*0250*/ 	.word	0x00000730
        /*0254*/ 	.word	0x000000ff
        /*0258*/ 	.word	0x00000058
        /*025c*/ 	.short	0x0100
        /*025e*/ 	.byte	0x05
	.zero		1


	//   ....[23]....
        /*0260*/ 	.word	0x00000740
        /*0264*/ 	.word	0x000000ff
        /*0268*/ 	.word	0x000000e0
        /*026c*/ 	.short	0x0100
        /*026e*/ 	.byte	0x05
	.zero		1


	//   ....[24]....
        /*0270*/ 	.word	0x00000750
        /*0274*/ 	.word	0x000000ff
        /*0278*/ 	.word	0x00000060
        /*027c*/ 	.short	0x0100
        /*027e*/ 	.byte	0x05
	.zero		1


	//   ....[25]....
        /*0280*/ 	.word	0x00000760
        /*0284*/ 	.word	0x000000ff
        /*0288*/ 	.word	0x000000e8
        /*028c*/ 	.short	0x0100
        /*028e*/ 	.byte	0x05
	.zero		1


	//   ....[26]....
        /*0290*/ 	.word	0x00000770
        /*0294*/ 	.word	0x000000ff
        /*0298*/ 	.word	0x00000068
        /*029c*/ 	.short	0x0100
        /*029e*/ 	.byte	0x05
	.zero		1


	//   ....[27]....
        /*02a0*/ 	.word	0x00000780
        /*02a4*/ 	.word	0x000000ff
        /*02a8*/ 	.word	0x000000f0
        /*02ac*/ 	.short	0x0100
        /*02ae*/ 	.byte	0x05
	.zero		1


	//   ....[28]....
        /*02b0*/ 	.word	0x00000790
        /*02b4*/ 	.word	0x000000ff
        /*02b8*/ 	.word	0x00000070
        /*02bc*/ 	.short	0x0100
        /*02be*/ 	.byte	0x05
	.zero		1


	//   ....[29]....
        /*02c0*/ 	.word	0x000007a0
        /*02c4*/ 	.word	0x000000ff
        /*02c8*/ 	.word	0x000000f8
        /*02cc*/ 	.short	0x0100
        /*02ce*/ 	.byte	0x05
	.zero		1


	//   ....[30]....
        /*02d0*/ 	.word	0x000007b0
        /*02d4*/ 	.word	0x000000ff
        /*02d8*/ 	.word	0x00000078
        /*02dc*/ 	.short	0x0100
        /*02de*/ 	.byte	0x05
	.zero		1


	//   ....[31]....
        /*02e0*/ 	.word	0x000007c0
        /*02e4*/ 	.word	0x000000ff
        /*02e8*/ 	.word	0x00000100
        /*02ec*/ 	.short	0x0100
        /*02ee*/ 	.byte	0x05
	.zero		1


	//   ....[32]....
        /*02f0*/ 	.word	0x000007d0
        /*02f4*/ 	.word	0x000000ff
        /*02f8*/ 	.word	0x00000080
        /*02fc*/ 	.short	0x0100
        /*02fe*/ 	.byte	0x05
	.zero		1


	//   ....[33]....
        /*0300*/ 	.word	0x000007e0
        /*0304*/ 	.word	0x000000ff
        /*0308*/ 	.word	0x00000108
        /*030c*/ 	.short	0x0100
        /*030e*/ 	.byte	0x05
	.zero		1


	//   ....[34]....
        /*0310*/ 	.word	0x00000920
        /*0314*/ 	.word	0x000000ff
        /*0318*/ 	.word	0x00000110
        /*031c*/ 	.short	0x0100
        /*031e*/ 	.byte	0x07
	.zero		1


	//   ....[35]....
        /*0320*/ 	.word	0x00000930
        /*0324*/ 	.word	0x000000ff
        /*0328*/ 	.word	0x00000120
        /*032c*/ 	.short	0x0100
        /*032e*/ 	.byte	0x07
	.zero		1


	//   ....[36]....
        /*0330*/ 	.word	0x00000940
        /*0334*/ 	.word	0x000000ff
        /*0338*/ 	.word	0x00000118
        /*033c*/ 	.short	0x0100
        /*033e*/ 	.byte	0x07
	.zero		1


	//   ....[37]....
        /*0340*/ 	.word	0x00000950
        /*0344*/ 	.word	0x000000ff
        /*0348*/ 	.word	0x00000128
        /*034c*/ 	.short	0x0100
        /*034e*/ 	.byte	0x07
	.zero		1


	//   ....[38]....
        /*0350*/ 	.word	0x00000a40
        /*0354*/ 	.word	0x000000ff
        /*0358*/ 	.word	0x00000130
        /*035c*/ 	.short	0x0100
        /*035e*/ 	.byte	0x05
	.zero		1


	//   ....[39]....
        /*0360*/ 	.word	0x00000a50
        /*0364*/ 	.word	0x000000ff
        /*0368*/ 	.word	0x00000138
        /*036c*/ 	.short	0x0100
        /*036e*/ 	.byte	0x05
	.zero		1


	//   ....[40]....
        /*0370*/ 	.word	0x00000b90
        /*0374*/ 	.word	0x000000ff
        /*0378*/ 	.word	0x00000140
        /*037c*/ 	.short	0x0100
        /*037e*/ 	.byte	0x05
	.zero		1


	//   ....[41]....
        /*0380*/ 	.word	0x00000ba0
        /*0384*/ 	.word	0x000000ff
        /*0388*/ 	.word	0x00000150
        /*038c*/ 	.short	0x0100
        /*038e*/ 	.byte	0x05
	.zero		1


	//   ....[42]....
        /*0390*/ 	.word	0x00000bb0
        /*0394*/ 	.word	0x000000ff
        /*0398*/ 	.word	0x00000148
        /*039c*/ 	.short	0x0100
        /*039e*/ 	.byte	0x05
	.zero		1


	//   ....[43]....
        /*03a0*/ 	.word	0x00000bc0
        /*03a4*/ 	.word	0x000000ff
        /*03a8*/ 	.word	0x00000158
        /*03ac*/ 	.short	0x0100
        /*03ae*/ 	.byte	0x05
	.zero		1


	//   ....[44]....
        /*03b0*/ 	.word	0x00000cf0
        /*03b4*/ 	.word	0x000000ff
        /*03b8*/ 	.word	0x00000160
        /*03bc*/ 	.short	0x0100
        /*03be*/ 	.byte	0x07
	.zero		1


	//   ....[45]....
        /*03c0*/ 	.word	0x00000d00
        /*03c4*/ 	.word	0x000000ff
        /*03c8*/ 	.word	0x00000180
        /*03cc*/ 	.short	0x0100
        /*03ce*/ 	.byte	0x07
	.zero		1


	//   ....[46]....
        /*03d0*/ 	.word	0x00000d10
        /*03d4*/ 	.word	0x000000ff
        /*03d8*/ 	.word	0x00000168
        /*03dc*/ 	.short	0x0100
        /*03de*/ 	.byte	0x07
	.zero		1


	//   ....[47]....
        /*03e0*/ 	.word	0x00000d20
        /*03e4*/ 	.word	0x000000ff
        /*03e8*/ 	.word	0x00000188
        /*03ec*/ 	.short	0x0100
        /*03ee*/ 	.byte	0x07
	.zero		1


	//   ....[48]....
        /*03f0*/ 	.word	0x00000d30
        /*03f4*/ 	.word	0x000000ff
        /*03f8*/ 	.word	0x00000170
        /*03fc*/ 	.short	0x0100
        /*03fe*/ 	.byte	0x07
	.zero		1


	//   ....[49]....
        /*0400*/ 	.word	0x00000d40
        /*0404*/ 	.word	0x000000ff
        /*0408*/ 	.word	0x00000190
        /*040c*/ 	.short	0x0100
        /*040e*/ 	.byte	0x07
	.zero		1


	//   ....[50]....
        /*0410*/ 	.word	0x00000d50
        /*0414*/ 	.word	0x000000ff
        /*0418*/ 	.word	0x00000178
        /*041c*/ 	.short	0x0100
        /*041e*/ 	.byte	0x07
	.zero		1


	//   ....[51]....
        /*0420*/ 	.word	0x00000d60
        /*0424*/ 	.word	0x000000ff
        /*0428*/ 	.word	0x00000198
        /*042c*/ 	.short	0x0100
        /*042e*/ 	.byte	0x07
	.zero		1


	//   ....[52]....
        /*0430*/ 	.word	0x00000e50
        /*0434*/ 	.word	0x000000ff
        /*0438*/ 	.word	0x000001a0
        /*043c*/ 	.short	0x0100
        /*043e*/ 	.byte	0x05
	.zero		1


	//   ....[53]....
        /*0440*/ 	.word	0x00000e60
        /*0444*/ 	.word	0x000000ff
        /*0448*/ 	.word	0x000001b0
        /*044c*/ 	.short	0x0100
        /*044e*/ 	.byte	0x05
	.zero		1


	//   ....[54]....
        /*0450*/ 	.word	0x00000e70
        /*0454*/ 	.word	0x000000ff
        /*0458*/ 	.word	0x000001a8
        /*045c*/ 	.short	0x0100
        /*045e*/ 	.byte	0x05
	.zero		1


	//   ....[55]....
        /*0460*/ 	.word	0x00000e80
        /*0464*/ 	.word	0x000000ff
        /*0468*/ 	.word	0x000001b8
        /*046c*/ 	.short	0x0100
        /*046e*/ 	.byte	0x05
	.zero		1


	//   ....[56]....
        /*0470*/ 	.word	0x00001750
        /*0474*/ 	.word	0x00000003
        /*0478*/ 	.word	0x000001b0
        /*047c*/ 	.short	0x010a
        /*047e*/ 	.byte	0xff
	.zero		1


	//   ....[57]....
        /*0480*/ 	.word	0x00001780
        /*0484*/ 	.word	0x00000003
        /*0488*/ 	.word	0x000001a0
        /*048c*/ 	.short	0x0101
        /*048e*/ 	.byte	0xff
	.zero		1


	//   ....[58]....
        /*0490*/ 	.word	0x00001850
        /*0494*/ 	.word	0x000000ff
        /*0498*/ 	.word	0x00000088
        /*049c*/ 	.short	0x010a
        /*049e*/ 	.byte	0x08
	.zero		1


	//   ....[59]....
        /*04a0*/ 	.word	0x000018f0
        /*04a4*/ 	.word	0x000000ff
        /*04a8*/ 	.word	0x00000088
        /*04ac*/ 	.short	0x010a
        /*04ae*/ 	.byte	0x21
	.zero		1


	//   ....[60]....
        /*04b0*/ 	.word	0x00001a40
        /*04b4*/ 	.word	0x000000ff
        /*04b8*/ 	.word	0x00000088
        /*04bc*/ 	.short	0x010a
        /*04be*/ 	.byte	0x08
	.zero		1


	//   ....[61]....
        /*04c0*/ 	.word	0x00001b50
        /*04c4*/ 	.word	0x000000ff
        /*04c8*/ 	.word	0x00000138
        /*04cc*/ 	.short	0x0101
        /*04ce*/ 	.byte	0x04
	.zero		1


	//   ....[62]....
        /*04d0*/ 	.word	0x00001b70
        /*04d4*/ 	.word	0x000000ff
        /*04d8*/ 	.word	0x00000088
        /*04dc*/ 	.short	0x010a
        /*04de*/ 	.byte	0x08
	.zero		1


	//   ....[63]....
        /*04e0*/ 	.word	0x00001bf0
        /*04e4*/ 	.word	0x000000ff
        /*04e8*/ 	.word	0x00000088
        /*04ec*/ 	.short	0x010a
        /*04ee*/ 	.byte	0x11
	.zero		1


	//   ....[64]....
        /*04f0*/ 	.word	0x00001d40
        /*04f4*/ 	.word	0x000000ff
        /*04f8*/ 	.word	0x00000088
        /*04fc*/ 	.short	0x010a
        /*04fe*/ 	.byte	0x08
	.zero		1


	//   ....[65]....
        /*0500*/ 	.word	0x00001e80
        /*0504*/ 	.word	0x00000002
        /*0508*/ 	.word	0x00000140
        /*050c*/ 	.short	0x010a
        /*050e*/ 	.byte	0xff
	.zero		1


	//   ....[66]....
        /*0510*/ 	.word	0x00001f40
        /*0514*/ 	.word	0x00000002
        /*0518*/ 	.word	0x00000000
        /*051c*/ 	.short	0x0101
        /*051e*/ 	.byte	0xff
	.zero		1


	//   ....[67]....
        /*0520*/ 	.word	0x000024a0
        /*0524*/ 	.word	0x000000ff
        /*0528*/ 	.word	0x00000000
        /*052c*/ 	.short	0x010a
        /*052e*/ 	.byte	0x05
	.zero		1


	//   ....[68]....
        /*0530*/ 	.word	0x00002530
        /*0534*/ 	.word	0x000000ff
        /*0538*/ 	.word	0x00000000
        /*053c*/ 	.short	0x010a
        /*053e*/ 	.byte	0x05
	.zero		1


	//   ....[69]....
        /*0540*/ 	.word	0x000025c0
        /*0544*/ 	.word	0x000000ff
        /*0548*/ 	.word	0x00000000
        /*054c*/ 	.short	0x010a
        /*054e*/ 	.byte	0x05
	.zero		1


	//   ....[70]....
        /*0550*/ 	.word	0x00002650
        /*0554*/ 	.word	0x000000ff
        /*0558*/ 	.word	0x00000000
        /*055c*/ 	.short	0x010a
        /*055e*/ 	.byte	0x05
	.zero		1


	//   ....[71]....
        /*0560*/ 	.word	0x000026e0
        /*0564*/ 	.word	0x000000ff
        /*0568*/ 	.word	0x00000000
        /*056c*/ 	.short	0x010a
        /*056e*/ 	.byte	0x05
	.zero		1


	//   ....[72]....
        /*0570*/ 	.word	0x00002770
        /*0574*/ 	.word	0x000000ff
        /*0578*/ 	.word	0x00000000
        /*057c*/ 	.short	0x010a
        /*057e*/ 	.byte	0x05
	.zero		1


	//   ....[73]....
        /*0580*/ 	.word	0x00002800
        /*0584*/ 	.word	0x000000ff
        /*0588*/ 	.word	0x00000000
        /*058c*/ 	.short	0x010a
        /*058e*/ 	.byte	0x05
	.zero		1


	//   ....[74]....
        /*0590*/ 	.word	0x00002890
        /*0594*/ 	.word	0x000000ff
        /*0598*/ 	.word	0x00000000
        /*059c*/ 	.short	0x010a
        /*059e*/ 	.byte	0x05
	.zero		1


	//   ....[75]....
        /*05a0*/ 	.word	0x00002920
        /*05a4*/ 	.word	0x000000ff
        /*05a8*/ 	.word	0x00000000
        /*05ac*/ 	.short	0x010a
        /*05ae*/ 	.byte	0x05
	.zero		1


	//   ....[76]....
        /*05b0*/ 	.word	0x000029b0
        /*05b4*/ 	.word	0x000000ff
        /*05b8*/ 	.word	0x00000000
        /*05bc*/ 	.short	0x010a
        /*05be*/ 	.byte	0x05
	.zero		1


	//   ....[77]....
        /*05c0*/ 	.word	0x00002a40
        /*05c4*/ 	.word	0x000000ff
        /*05c8*/ 	.word	0x00000000
        /*05cc*/ 	.short	0x010a
        /*05ce*/ 	.byte	0x05
	.zero		1


	//   ....[78]....
        /*05d0*/ 	.word	0x00002ad0
        /*05d4*/ 	.word	0x000000ff
        /*05d8*/ 	.word	0x00000000
        /*05dc*/ 	.short	0x010a
        /*05de*/ 	.byte	0x05
	.zero		1


	//   ....[79]....
        /*05e0*/ 	.word	0x00002b60
        /*05e4*/ 	.word	0x000000ff
        /*05e8*/ 	.word	0x00000000
        /*05ec*/ 	.short	0x010a
        /*05ee*/ 	.byte	0x05
	.zero		1


	//   ....[80]....
        /*05f0*/ 	.word	0x00002bf0
        /*05f4*/ 	.word	0x000000ff
        /*05f8*/ 	.word	0x00000000
        /*05fc*/ 	.short	0x010a
        /*05fe*/ 	.byte	0x05
	.zero		1


	//   ....[81]....
        /*0600*/ 	.word	0x00002c80
        /*0604*/ 	.word	0x000000ff
        /*0608*/ 	.word	0x00000000
        /*060c*/ 	.short	0x010a
        /*060e*/ 	.byte	0x05
	.zero		1


	//   ....[82]....
        /*0610*/ 	.word	0x00002d10
        /*0614*/ 	.word	0x000000ff
        /*0618*/ 	.word	0x00000000
        /*061c*/ 	.short	0x010a
        /*061e*/ 	.byte	0x05
	.zero		1


	//   ....[83]....
        /*0620*/ 	.word	0x00002db0
        /*0624*/ 	.word	0x00000000
        /*0628*/ 	.word	0x00000000
        /*062c*/ 	.short	0x010a
        /*062e*/ 	.byte	0xff
	.zero		1


	//   ....[84]....
        /*0630*/ 	.word	0x00002ed0
        /*0634*/ 	.word	0x00000000
        /*0638*/ 	.word	0x000001a0
        /*063c*/ 	.short	0x010a
        /*063e*/ 	.byte	0xff
	.zero		1


	//   ....[85]....
        /*0640*/ 	.word	0x00002f30
        /*0644*/ 	.word	0x00000004
        /*0648*/ 	.word	0x00000000
        /*064c*/ 	.short	0x0101
        /*064e*/ 	.byte	0xff
	.zero		1


	//   ....[86]....
        /*0650*/ 	.word	0x00002f50
        /*0654*/ 	.word	0x000000ff
        /*0658*/ 	.word	0x00000150
        /*065c*/ 	.short	0x010a
        /*065e*/ 	.byte	0x05
	.zero		1


	//   ....[87]....
        /*0660*/ 	.word	0x00003070
        /*0664*/ 	.word	0x00000000
        /*0668*/ 	.word	0x00000140
        /*066c*/ 	.short	0x010a
        /*066e*/ 	.byte	0xff
	.zero		1


	//   ....[88]....
        /*0670*/ 	.word	0x00003180
        /*0674*/ 	.word	0x00000000
        /*0678*/ 	.word	0x00000000
        /*067c*/ 	.short	0x0101
        /*067e*/ 	.byte	0xff
	.zero		1


	//   ....[89]....
        /*0680*/ 	.word	0x00003210
        /*0684*/ 	.word	0x000000ff
        /*0688*/ 	.word	0x00000150
        /*068c*/ 	.short	0x0106
        /*068e*/ 	.byte	0x05
	.zero		1


	//   ....[90]....
        /*0690*/ 	.word	0x00003230
        /*0694*/ 	.word	0x000000ff
        /*0698*/ 	.word	0x00000150
        /*069c*/ 	.short	0x010a
        /*069e*/ 	.byte	0x05
	.zero		1


	//   ....[91]....
        /*06a0*/ 	.word	0x000032c0
        /*06a4*/ 	.word	0x000000ff
        /*06a8*/ 	.word	0x00000150
        /*06ac*/ 	.short	0x0106
        /*06ae*/ 	.byte	0x04
	.zero		1


	//   ....[92]....
        /*06b0*/ 	.word	0x00003300
        /*06b4*/ 	.word	0x00000000
        /*06b8*/ 	.word	0x00000150
        /*06bc*/ 	.short	0x010a
        /*06be*/ 	.byte	0xff
	.zero		1


	//   ....[93]....
        /*06c0*/ 	.word	0x000037e0
        /*06c4*/ 	.word	0x00000000
        /*06c8*/ 	.word	0x00000140
        /*06cc*/ 	.short	0x010a
        /*06ce*/ 	.byte	0xff
	.zero		1


	//   ....[94]....
        /*06d0*/ 	.word	0x000038e0
        /*06d4*/ 	.word	0x00000003
        /*06d8*/ 	.word	0x00000000
        /*06dc*/ 	.short	0x0101
        /*06de*/ 	.byte	0xff
	.zero		1


	//   ....[95]....
        /*06e0*/ 	.word	0x000038f0
        /*06e4*/ 	.word	0x000000ff
        /*06e8*/ 	.word	0x00000000
        /*06ec*/ 	.short	0x010a
        /*06ee*/ 	.byte	0x04
	.zero		1


	//   ....[96]....
        /*06f0*/ 	.word	0x00003970
        /*06f4*/ 	.word	0x000000ff
        /*06f8*/ 	.word	0x00000180
        /*06fc*/ 	.short	0x010a
        /*06fe*/ 	.byte	0x08
	.zero		1


	//   ....[97]....
        /*0700*/ 	.word	0x00003a50
        /*0704*/ 	.word	0x000000ff
        /*0708*/ 	.word	0x00000000
        /*070c*/ 	.short	0x010a
        /*070e*/ 	.byte	0x07
	.zero		1


	//   ....[98]....
        /*0710*/ 	.word	0x00003b90
        /*0714*/ 	.word	0x000000ff
        /*0718*/ 	.word	0x00000000
        /*071c*/ 	.short	0x010a
        /*071e*/ 	.byte	0x04
	.zero		1


	//   ....[99]....
        /*0720*/ 	.word	0x00003d80
        /*0724*/ 	.word	0x000000ff
        /*0728*/ 	.word	0x00000000
        /*072c*/ 	.short	0x010a
        /*072e*/ 	.byte	0x05
	.zero		1


	//   ....[100]....
        /*0730*/ 	.word	0x00003e10
        /*0734*/ 	.word	0x000000ff
        /*0738*/ 	.word	0x00000000
        /*073c*/ 	.short	0x010a
        /*073e*/ 	.byte	0x05
	.zero		1


	//   ....[101]....
        /*0740*/ 	.word	0x00003ea0
        /*0744*/ 	.word	0x000000ff
        /*0748*/ 	.word	0x00000000
        /*074c*/ 	.short	0x010a
        /*074e*/ 	.byte	0x05
	.zero		1


	//   ....[102]....
        /*0750*/ 	.word	0x00003f30
        /*0754*/ 	.word	0x000000ff
        /*0758*/ 	.word	0x00000000
        /*075c*/ 	.short	0x010a
        /*075e*/ 	.byte	0x07
	.zero		1


	//   ....[103]....
        /*0760*/ 	.word	0x00004390
        /*0764*/ 	.word	0x00000000
        /*0768*/ 	.word	0x00000140
        /*076c*/ 	.short	0x010a
        /*076e*/ 	.byte	0xff
	.zero		1


	//   ....[104]....
        /*0770*/ 	.word	0x00004450
        /*0774*/ 	.word	0x00000000
        /*0778*/ 	.word	0x00000000
        /*077c*/ 	.short	0x0101
        /*077e*/ 	.byte	0xff
	.zero		1


	//   ....[105]....
        /*0780*/ 	.word	0x00004770
        /*0784*/ 	.word	0x000000ff
        /*0788*/ 	.word	0x00000138
        /*078c*/ 	.short	0x010a
        /*078e*/ 	.byte	0x07
	.zero		1


	//   ....[106]....
        /*0790*/ 	.word	0x00004960
        /*0794*/ 	.word	0x000000ff
        /*0798*/ 	.word	0x00000120
        /*079c*/ 	.short	0x010a
        /*079e*/ 	.byte	0x07
	.zero		1


	//   ....[107]....
        /*07a0*/ 	.word	0x00004b30
        /*07a4*/ 	.word	0x000000ff
        /*07a8*/ 	.word	0x00000110
        /*07ac*/ 	.short	0x010b
        /*07ae*/ 	.byte	0x07
	.zero		1


	//   ....[108]....
        /*07b0*/ 	.word	0x00004ba0
        /*07b4*/ 	.word	0x000000ff
        /*07b8*/ 	.word	0x00000000
        /*07bc*/ 	.short	0x0101
        /*07be*/ 	.byte	0x08
	.zero		1


	//   ....[109]....
        /*07c0*/ 	.word	0x00004bd0
        /*07c4*/ 	.word	0x000000ff
        /*07c8*/ 	.word	0x00000128
        /*07cc*/ 	.short	0x010a
        /*07ce*/ 	.byte	0x07
	.zero		1


	//   ....[110]....
        /*07d0*/ 	.word	0x00004de0
        /*07d4*/ 	.word	0x000000ff
        /*07d8*/ 	.word	0x00000118
        /*07dc*/ 	.short	0x010b
        /*07de*/ 	.byte	0x07
	.zero		1


	//   ....[111]....
        /*07e0*/ 	.word	0x00004e00
        /*07e4*/ 	.word	0x000000ff
        /*07e8*/ 	.word	0x00000000
        /*07ec*/ 	.short	0x0101
        /*07ee*/ 	.byte	0x0d
	.zero		1


	//   ....[112]....
        /*07f0*/ 	.word	0x00004e30
        /*07f4*/ 	.word	0x000000ff
        /*07f8*/ 	.word	0x00000120
        /*07fc*/ 	.short	0x010a
        /*07fe*/ 	.byte	0x07
	.zero		1


	//   ....[113]....
        /*0800*/ 	.word	0x00004e70
        /*0804*/ 	.word	0x00000000
        /*0808*/ 	.word	0x00000128
        /*080c*/ 	.short	0x010a
        /*080e*/ 	.byte	0xff
	.zero		1


	//   ....[114]....
        /*0810*/ 	.word	0x000051c0
        /*0814*/ 	.word	0x00000000
        /*0818*/ 	.word	0x00000140
        /*081c*/ 	.short	0x010a
        /*081e*/ 	.byte	0xff
	.zero		1


	//   ....[115]....
        /*0820*/ 	.word	0x000052d0
        /*0824*/ 	.word	0x00000000
        /*0828*/ 	.word	0x00000000
        /*082c*/ 	.short	0x0101
        /*082e*/ 	.byte	0xff
	.zero		1


	//   ....[116]....
        /*0830*/ 	.word	0x00005d20
        /*0834*/ 	.word	0x00000000
        /*0838*/ 	.word	0x00000110
        /*083c*/ 	.short	0x010a
        /*083e*/ 	.byte	0xff
	.zero		1


	//   ....[117]....
        /*0840*/ 	.word	0x00005d90
        /*0844*/ 	.word	0x0000006c
        /*0848*/ 	.word	0x00000160
        /*084c*/ 	.short	0x010a
        /*084e*/ 	.byte	0xff
	.zero		1


	//   ....[118]....
        /*0850*/ 	.word	0x00005e70
        /*0854*/ 	.word	0x00000000
        /*0858*/ 	.word	0x00000110
        /*085c*/ 	.short	0x010a
        /*085e*/ 	.byte	0xff
	.zero		1


	//   ....[119]....
        /*0860*/ 	.word	0x00005f90
        /*0864*/ 	.word	0x00000000
        /*0868*/ 	.word	0x00000000
        /*086c*/ 	.short	0x0101
        /*086e*/ 	.byte	0xff
	.zero		1


	//   ....[120]....
        /*0870*/ 	.word	0x00006010
        /*0874*/ 	.word	0x0000006c
        /*0878*/ 	.word	0x00000160
        /*087c*/ 	.short	0x010a
        /*087e*/ 	.byte	0xff
	.zero		1


	//   ....[121]....
        /*0880*/ 	.word	0x00006b80
        /*0884*/ 	.word	0x0000004b
        /*0888*/ 	.word	0x00000110
        /*088c*/ 	.short	0x010a
        /*088e*/ 	.byte	0xff
	.zero		1


	//   ....[122]....
        /*0890*/ 	.word	0x00006c30
        /*0894*/ 	.word	0x0000004b
        /*0898*/ 	.word	0x00000110
        /*089c*/ 	.short	0x010a
        /*089e*/ 	.byte	0xff
	.zero		1


	//   ....[123]....
        /*08a0*/ 	.word	0x00006d50
        /*08a4*/ 	.word	0x00000000
        /*08a8*/ 	.word	0x00000000
        /*08ac*/ 	.short	0x0101
        /*08ae*/ 	.byte	0xff
	.zero		1


	//   ....[124]....
        /*08b0*/ 	.word	0x00007100
        /*08b4*/ 	.word	0x000000ff
        /*08b8*/ 	.word	0x00000000
        /*08bc*/ 	.short	0x0101
        /*08be*/ 	.byte	0x05
	.zero		1


	//   ....[125]....
        /*08c0*/ 	.word	0x00007a40
        /*08c4*/ 	.word	0x00000003
        /*08c8*/ 	.word	0x000001b0
        /*08cc*/ 	.short	0x010a
        /*08ce*/ 	.byte	0xff
	.zero		1


	//   ....[126]....
        /*08d0*/ 	.word	0x00007aa0
        /*08d4*/ 	.word	0x00000002
        /*08d8*/ 	.word	0x00000088
        /*08dc*/ 	.short	0x010a
        /*08de*/ 	.byte	0xff
	.zero		1


	//   ....[127]....
        /*08e0*/ 	.word	0x00007b00
        /*08e4*/ 	.word	0x00000002
        /*08e8*/ 	.word	0x00000088
        /*08ec*/ 	.short	0x010a
        /*08ee*/ 	.byte	0xff
	.zero		1


	//   ....[128]....
        /*08f0*/ 	.word	0x00007b50
        /*08f4*/ 	.word	0x00000002
        /*08f8*/ 	.word	0x00000140
        /*08fc*/ 	.short	0x010a
        /*08fe*/ 	.byte	0xff
	.zero		1


	//   ....[129]....
        /*0900*/ 	.word	0x00007bb0
        /*0904*/ 	.word	0x00000000
        /*0908*/ 	.word	0x00000000
        /*090c*/ 	.short	0x010a
        /*090e*/ 	.byte	0xff
	.zero		1


	//   ....[130]....
        /*0910*/ 	.word	0x00007c10
        /*0914*/ 	.word	0x00000000
        /*0918*/ 	.word	0x00000000
        /*091c*/ 	.short	0x010a
        /*091e*/ 	.byte	0xff
	.zero		1


	//   ....[131]....
        /*0920*/ 	.word	0x00007c70
        /*0924*/ 	.word	0x00000000
        /*0928*/ 	.word	0x00000000
        /*092c*/ 	.short	0x010a
        /*092e*/ 	.byte	0xff
	.zero		1


	//   ....[132]....
        /*0930*/ 	.word	0x00007cd0
        /*0934*/ 	.word	0x00000000
        /*0938*/ 	.word	0x00000000
        /*093c*/ 	.short	0x010a
        /*093e*/ 	.byte	0xff
	.zero		1


	//   ....[133]....
        /*0940*/ 	.word	0x00007d30
        /*0944*/ 	.word	0x00000000
        /*0948*/ 	.word	0x00000000
        /*094c*/ 	.short	0x010a
        /*094e*/ 	.byte	0xff
	.zero		1


	//   ....[134]....
        /*0950*/ 	.word	0x00007d90
        /*0954*/ 	.word	0x00000000
        /*0958*/ 	.word	0x00000000
        /*095c*/ 	.short	0x010a
        /*095e*/ 	.byte	0xff
	.zero		1


	//   ....[135]....
        /*0960*/ 	.word	0x00007df0
        /*0964*/ 	.word	0x00000000
        /*0968*/ 	.word	0x00000000
        /*096c*/ 	.short	0x010a
        /*096e*/ 	.byte	0xff
	.zero		1


	//   ....[136]....
        /*0970*/ 	.word	0x00007e50
        /*0974*/ 	.word	0x00000000
        /*0978*/ 	.word	0x00000000
        /*097c*/ 	.short	0x010a
        /*097e*/ 	.byte	0xff
	.zero		1


	//   ....[137]....
        /*0980*/ 	.word	0x00007eb0
        /*0984*/ 	.word	0x00000000
        /*0988*/ 	.word	0x00000000
        /*098c*/ 	.short	0x010a
        /*098e*/ 	.byte	0xff
	.zero		1


	//   ....[138]....
        /*0990*/ 	.word	0x00007f10
        /*0994*/ 	.word	0x00000000
        /*0998*/ 	.word	0x00000000
        /*099c*/ 	.short	0x010a
        /*099e*/ 	.byte	0xff
	.zero		1


	//   ....[139]....
        /*09a0*/ 	.word	0x00007f70
        /*09a4*/ 	.word	0x00000000
        /*09a8*/ 	.word	0x00000000
        /*09ac*/ 	.short	0x010a
        /*09ae*/ 	.byte	0xff
	.zero		1


	//   ....[140]....
        /*09b0*/ 	.word	0x00007fd0
        /*09b4*/ 	.word	0x00000000
        /*09b8*/ 	.word	0x00000000
        /*09bc*/ 	.short	0x010a
        /*09be*/ 	.byte	0xff
	.zero		1


	//   ....[141]....
        /*09c0*/ 	.word	0x00008030
        /*09c4*/ 	.word	0x00000000
        /*09c8*/ 	.word	0x00000000
        /*09cc*/ 	.short	0x010a
        /*09ce*/ 	.byte	0xff
	.zero		1


	//   ....[142]....
        /*09d0*/ 	.word	0x00008090
        /*09d4*/ 	.word	0x00000000
        /*09d8*/ 	.word	0x00000000
        /*09dc*/ 	.short	0x010a
        /*09de*/ 	.byte	0xff
	.zero		1


	//   ....[143]....
        /*09e0*/ 	.word	0x000080f0
        /*09e4*/ 	.word	0x00000000
        /*09e8*/ 	.word	0x00000000
        /*09ec*/ 	.short	0x010a
        /*09ee*/ 	.byte	0xff
	.zero		1


	//   ....[144]....
        /*09f0*/ 	.word	0x00008150
        /*09f4*/ 	.word	0x00000000
        /*09f8*/ 	.word	0x00000000
        /*09fc*/ 	.short	0x010a
        /*09fe*/ 	.byte	0xff
	.zero		1


	//   ....[145]....
        /*0a00*/ 	.word	0x000081a0
        /*0a04*/ 	.word	0x00000000
        /*0a08*/ 	.word	0x000001a0
        /*0a0c*/ 	.short	0x010a
        /*0a0e*/ 	.byte	0xff
	.zero		1


	//   ....[146]....
        /*0a10*/ 	.word	0x00008200
        /*0a14*/ 	.word	0x00000000
        /*0a18*/ 	.word	0x00000150
        /*0a1c*/ 	.short	0x010a
        /*0a1e*/ 	.byte	0xff
	.zero		1


	//   ....[147]....
        /*0a20*/ 	.word	0x00008250
        /*0a24*/ 	.word	0x00000000
        /*0a28*/ 	.word	0x00000140
        /*0a2c*/ 	.short	0x010a
        /*0a2e*/ 	.byte	0xff
	.zero		1


	//   ....[148]....
        /*0a30*/ 	.word	0x000082b0
        /*0a34*/ 	.word	0x00000000
        /*0a38*/ 	.word	0x00000150
        /*0a3c*/ 	.short	0x010a
        /*0a3e*/ 	.byte	0xff
	.zero		1


	//   ....[149]....
        /*0a40*/ 	.word	0x00008300
        /*0a44*/ 	.word	0x00000000
        /*0a48*/ 	.word	0x00000140
        /*0a4c*/ 	.short	0x010a
        /*0a4e*/ 	.byte	0xff
	.zero		1


	//   ....[150]....
        /*0a50*/ 	.word	0x00008360
        /*0a54*/ 	.word	0x00000003
        /*0a58*/ 	.word	0x00000180
        /*0a5c*/ 	.short	0x010a
        /*0a5e*/ 	.byte	0xff
	.zero		1


	//   ....[151]....
        /*0a60*/ 	.word	0x000083c0
        /*0a64*/ 	.word	0x00000000
        /*0a68*/ 	.word	0x00000000
        /*0a6c*/ 	.short	0x010a
        /*0a6e*/ 	.byte	0xff
	.zero		1


	//   ....[152]....
        /*0a70*/ 	.word	0x00008420
        /*0a74*/ 	.word	0x00000000
        /*0a78*/ 	.word	0x00000000
        /*0a7c*/ 	.short	0x010a
        /*0a7e*/ 	.byte	0xff
	.zero		1


	//   ....[153]....
        /*0a80*/ 	.word	0x00008480
        /*0a84*/ 	.word	0x00000000
        /*0a88*/ 	.word	0x00000000
        /*0a8c*/ 	.short	0x010a
        /*0a8e*/ 	.byte	0xff
	.zero		1


	//   ....[154]....
        /*0a90*/ 	.word	0x000084e0
        /*0a94*/ 	.word	0x00000000
        /*0a98*/ 	.word	0x00000000
        /*0a9c*/ 	.short	0x010a
        /*0a9e*/ 	.byte	0xff
	.zero		1


	//   ....[155]....
        /*0aa0*/ 	.word	0x00008540
        /*0aa4*/ 	.word	0x00000000
        /*0aa8*/ 	.word	0x00000000
        /*0aac*/ 	.short	0x010a
        /*0aae*/ 	.byte	0xff
	.zero		1


	//   ....[156]....
        /*0ab0*/ 	.word	0x00008590
        /*0ab4*/ 	.word	0x00000000
        /*0ab8*/ 	.word	0x00000140
        /*0abc*/ 	.short	0x010a
        /*0abe*/ 	.byte	0xff
	.zero		1


	//   ....[157]....
        /*0ac0*/ 	.word	0x000085f0
        /*0ac4*/ 	.word	0x00000000
        /*0ac8*/ 	.word	0x00000138
        /*0acc*/ 	.short	0x010a
        /*0ace*/ 	.byte	0xff
	.zero		1


	//   ....[158]....
        /*0ad0*/ 	.word	0x00008650
        /*0ad4*/ 	.word	0x00000003
        /*0ad8*/ 	.word	0x00000120
        /*0adc*/ 	.short	0x010a
        /*0ade*/ 	.byte	0xff
	.zero		1


	//   ....[159]....
        /*0ae0*/ 	.word	0x000086b0
        /*0ae4*/ 	.word	0x00000003
        /*0ae8*/ 	.word	0x00000128
        /*0aec*/ 	.short	0x010a
        /*0aee*/ 	.byte	0xff
	.zero		1


	//   ....[160]....
        /*0af0*/ 	.word	0x00008710
        /*0af4*/ 	.word	0x00000000
        /*0af8*/ 	.word	0x00000120
        /*0afc*/ 	.short	0x010a
        /*0afe*/ 	.byte	0xff
	.zero		1


	//   ....[161]....
        /*0b00*/ 	.word	0x00008760
        /*0b04*/ 	.word	0x00000000
        /*0b08*/ 	.word	0x00000140
        /*0b0c*/ 	.short	0x010a
        /*0b0e*/ 	.byte	0xff
	.zero		1


	//   ....[162]....
        /*0b10*/ 	.word	0x000087b0
        /*0b14*/ 	.word	0x00000000
        /*0b18*/ 	.word	0x00000110
        /*0b1c*/ 	.short	0x010a
        /*0b1e*/ 	.byte	0xff
	.zero		1


	//   ....[163]....
        /*0b20*/ 	.word	0x00008800
        /*0b24*/ 	.word	0x0000006c
        /*0b28*/ 	.word	0x00000160
        /*0b2c*/ 	.short	0x010a
        /*0b2e*/ 	.byte	0xff
	.zero		1


	//   ....[164]....
        /*0b30*/ 	.word	0x00008850
        /*0b34*/ 	.word	0x0000004b
        /*0b38*/ 	.word	0x00000110
        /*0b3c*/ 	.short	0x010a
        /*0b3e*/ 	.byte	0xff
	.zero		1


	//----- nvinfo : EIATTR_NUM_MBARRIERS
	.align		4
.L_47:
        /*0b40*/ 	.byte	0x03, 0x38
        /*0b42*/ 	.short	0x0038


	//----- nvinfo : EIATTR_EXIT_INSTR_OFFSETS
	.align		4
        /*0b44*/ 	.byte	0x04, 0x1c
        /*0b46*/ 	.short	(.L_49 - .L_48)


	//   ....[0]....
.L_48:
        /*0b48*/ 	.word	0x00002de0


	//   ....[1]....
        /*0b4c*/ 	.word	0x000032d0


	//   ....[2]....
        /*0b50*/ 	.word	0x00003330


	//   ....[3]....
        /*0b54*/ 	.word	0x00004190


	//   ....[4]....
        /*0b58*/ 	.word	0x00004ea0


	//   ....[5]....
        /*0b5c*/ 	.word	0x00004ee0


	//   ....[6]....
        /*0b60*/ 	.word	0x00007a30


	//----- nvinfo : EIATTR_MAX_THREADS
	.align		4
.L_49:
        /*0b64*/ 	.byte	0x04, 0x05
        /*0b66*/ 	.short	(.L_51 - .L_50)
.L_50:
        /*0b68*/ 	.word	0x00000100
        /*0b6c*/ 	.word	0x00000001
        /*0b70*/ 	.word	0x00000001


	//----- nvinfo : EIATTR_CRS_STACK_SIZE
	.align		4
.L_51:
        /*0b74*/ 	.byte	0x04, 0x1e
        /*0b76*/ 	.short	(.L_53 - .L_52)
.L_52:
        /*0b78*/ 	.word	0x00000000


	//----- nvinfo : EIATTR_CBANK_PARAM_SIZE
	.align		4
.L_53:
        /*0b7c*/ 	.byte	0x03, 0x19
        /*0b7e*/ 	.short	0x0800


	//----- nvinfo : EIATTR_PARAM_CBANK
	.align		4
        /*0b80*/ 	.byte	0x04, 0x0a
        /*0b82*/ 	.short	(.L_55 - .L_54)
	.align		4
.L_54:
        /*0b84*/ 	.word	index@(.nv.constant0._ZN7cutlass13device_kernelINS_4gemm6kernel13GemmUniversalIN4cute5tupleIJiiiiEEENS1_10collective13CollectiveMmaINS1_35MainloopSm100TmaUmmaWarpSpecializedILi17ELi2ELi4ENS5_IJNS4_1CILi1EEESB_SB_EEEEENS5_IJNSA_ILi64EEENSA_ILi128EEESE_EEEaNS5_IJSB_llEEEaSH_NS4_8TiledMMAINS4_8MMA_AtomIJNS4_15SM100_MMA_S8_SSIaaiLi64ELi128ELNS4_4UMMA5MajorE1ELSM_1ELNSL_8SaturateE0EEEEEENS4_6LayoutISC_NS5_IJNSA_ILi0EEESR_SR_EEEEENS5_IJNS4_10UnderscoreESU_SU_EEEEENS4_13SM90_TMA_LOADENS4_14ComposedLayoutINS4_7SwizzleILi2ELi4ELi3EEENS4_18smem_ptr_flag_bitsILi8EEENSQ_INS5_IJSE_NSA_ILi8EEEEEENS5_IJSB_SE_EEEEEEEvNS4_8identityESX_NSY_INSZ_ILi3ELi4ELi3EEES12_NSQ_INS5_IJSF_S13_EEENS5_IJSB_SF_EEEEEEEvS18_EENS_8epilogue10collective18CollectiveEpilogueINS1F_23Sm100TmaWarpSpecializedILi2ELi2ELi32ELb0ELb0EEEJSG_NS5_IJNSQ_ISE_SB_EES1K_EEEaNS5_IJlSB_lEEEaS1M_NS1F_6fusion15FusionCallbacksIS1J_NS1N_17LinearCombinationIaiaiLNS_15FloatRoundStyleE2EEESG_S1L_JEEENS4_5SM1004TMEM4LOAD26SM100_TMEM_LOAD_16dp32b32xESX_NSY_IS10_S12_NSQ_INS5_IJS13_SE_EEENS5_IJSE_SB_EEEEEEENS4_39AutoVectorizingCopyWithAssumedAlignmentILi128EEENS4_14SM90_TMA_STOREES20_S22_S22_EEEvvEEEEvNT_6ParamsE)
        /*0b88*/ 	.short	0x0380
        /*0b8a*/ 	.short	0x0800


	//----- nvinfo : EIATTR_SW_WAR
	.align		4
.L_55:
        /*0b8c*/ 	.byte	0x04, 0x36
        /*0b8e*/ 	.short	(.L_57 - .L_56)
.L_56:
        /*0b90*/ 	.word	0x00000008
.L_57:


//--------------------- .nv.callgraph             --------------------------
	.section	.nv.callgraph,"",@"SHT_CUDA_CALLGRAPH"
	.align	4
	.sectionentsize	8
	.align		4
        /*0000*/ 	.word	0x00000000
	.align		4
        /*0004*/ 	.word	0xffffffff
	.align		4
        /*0008*/ 	.word	index@(_ZN7cutlass13device_kernelINS_4gemm6kernel13GemmUniversalIN4cute5tupleIJiiiiEEENS1_10collective13CollectiveMmaINS1_35MainloopSm100TmaUmmaWarpSpecializedILi17ELi2ELi4ENS5_IJNS4_1CILi1EEESB_SB_EEEEENS5_IJNSA_ILi64EEENSA_ILi128EEESE_EEEaNS5_IJSB_llEEEaSH_NS4_8TiledMMAINS4_8MMA_AtomIJNS4_15SM100_MMA_S8_SSIaaiLi64ELi128ELNS4_4UMMA5MajorE1ELSM_1ELNSL_8SaturateE0EEEEEENS4_6LayoutISC_NS5_IJNSA_ILi0EEESR_SR_EEEEENS5_IJNS4_10UnderscoreESU_SU_EEEEENS4_13SM90_TMA_LOADENS4_14ComposedLayoutINS4_7SwizzleILi2ELi4ELi3EEENS4_18smem_ptr_flag_bitsILi8EEENSQ_INS5_IJSE_NSA_ILi8EEEEEENS5_IJSB_SE_EEEEEEEvNS4_8identityESX_NSY_INSZ_ILi3ELi4ELi3EEES12_NSQ_INS5_IJSF_S13_EEENS5_IJSB_SF_EEEEEEEvS18_EENS_8epilogue10collective18CollectiveEpilogueINS1F_23Sm100TmaWarpSpecializedILi2ELi2ELi32ELb0ELb0EEEJSG_NS5_IJNSQ_ISE_SB_EES1K_EEEaNS5_IJlSB_lEEEaS1M_NS1F_6fusion15FusionCallbacksIS1J_NS1N_17LinearCombinationIaiaiLNS_15FloatRoundStyleE2EEESG_S1L_JEEENS4_5SM1004TMEM4LOAD26SM100_TMEM_LOAD_16dp32b32xESX_NSY_IS10_S12_NSQ_INS5_IJS13_SE_EEENS5_IJSE_SB_EEEEEEENS4_39AutoVectorizingCopyWithAssumedAlignmentILi128EEENS4_14SM90_TMA_STOREES20_S22_S22_EEEvvEEEEvNT_6ParamsE)
	.align		4
        /*000c*/ 	.word	index@(__assertfail)
	.align		4
        /*0010*/ 	.word	0x00000000
	.align		4
        /*0014*/ 	.word	0xfffffffe
	.align		4
        /*0018*/ 	.word	0x00000000
	.align		4
        /*001c*/ 	.word	0xfffffffd
	.align		4
        /*0020*/ 	.word	0x00000000
	.align		4
        /*0024*/ 	.word	0xfffffffc


//--------------------- .nv.constant4             --------------------------
	.section	.nv.constant4,"a",@progbits
	.align	8
	.align		8
.nv.constant4:
        /*0000*/ 	.dword	__assertfail
	.align		8
        /*0008*/ 	.dword	__unnamed_1
	.align		8
        /*0010*/ 	.dword	__unnamed_2
	.align		8
        /*0018*/ 	.dword	_ZN40_INTERNAL_6ab63cd2_4_k_cu_4f215a84_268764cuda3std3__45__cpo5beginE
	.align		8
        /*0020*/ 	.dword	_ZN40_INTERNAL_6ab63cd2_4_k_cu_4f215a84_268764cuda3std3__45__cpo3endE
	.align		8
        /*0028*/ 	.dword	_ZN40_INTERNAL_6ab63cd2_4_k_cu_4f215a84_268764cuda3std3__45__cpo6cbeginE
	.align		8
        /*0030*/ 	.dword	_ZN40_INTERNAL_6ab63cd2_4_k_cu_4f215a84_268764cuda3std3__45__cpo4cendE
	.align		8
        /*0038*/ 	.dword	_ZN40_INTERNAL_6ab63cd2_4_k_cu_4f215a84_268764cuda3std3__442_GLOBAL__N__6ab63cd2_4_k_cu_4f215a84_268766ignoreE
	.align		8
        /*0040*/ 	.dword	_ZN40_INTERNAL_6ab63cd2_4_k_cu_4f215a84_268764cuda3std3__419piecewise_constructE
	.align		8
        /*0048*/ 	.dword	_ZN40_INTERNAL_6ab63cd2_4_k_cu_4f215a84_268764cuda3std3__48in_placeE
	.align		8
        /*0050*/ 	.dword	_ZN40_INTERNAL_6ab63cd2_4_k_cu_4f215a84_268764cuda3std6ranges3__45__cpo4swapE
	.align		8
        /*0058*/ 	.dword	_ZN40_INTERNAL_6ab63cd2_4_k_cu_4f215a84_268764cuda3std6ranges3__45__cpo9iter_moveE
	.align		8
        /*0060*/ 	.dword	_ZN40_INTERNAL_6ab63cd2_4_k_cu_4f215a84_268764cute7productE
	.align		8
        /*0068*/ 	.dword	_ZN40_INTERNAL_6ab63cd2_4_k_cu_4f215a84_268764cute1_E
	.align		8
        /*0070*/ 	.dword	$str$25
	.align		8
        /*0078*/ 	.dword	$str$26
	.align		8
        /*0080*/ 	.dword	$str$27
	.align		8
        /*0088*/ 	.dword	$str$28


//--------------------- .text._ZN7cutlass13device_kernelINS_4gemm6kernel13GemmUniversalIN4cute5tupleIJiiiiEEENS1_10collective13CollectiveMmaINS1_35MainloopSm100TmaUmmaWarpSpecializedILi17ELi2ELi4ENS5_IJNS4_1CILi1EEESB_SB_EEEEENS5_IJNSA_ILi64EEENSA_ILi128EEESE_EEEaNS5_IJSB_llEEEaSH_NS4_8TiledMMAINS4_8MMA_AtomIJNS4_15SM100_MMA_S8_SSIaaiLi64ELi128ELNS4_4UMMA5MajorE1ELSM_1ELNSL_8SaturateE0EEEEEENS4_6LayoutISC_NS5_IJNSA_ILi0EEESR_SR_EEEEENS5_IJNS4_10UnderscoreESU_SU_EEEEENS4_13SM90_TMA_LOADENS4_14ComposedLayoutINS4_7SwizzleILi2ELi4ELi3EEENS4_18smem_ptr_flag_bitsILi8EEENSQ_INS5_IJSE_NSA_ILi8EEEEEENS5_IJSB_SE_EEEEEEEvNS4_8identityESX_NSY_INSZ_ILi3ELi4ELi3EEES12_NSQ_INS5_IJSF_S13_EEENS5_IJSB_SF_EEEEEEEvS18_EENS_8epilogue10collective18CollectiveEpilogueINS1F_23Sm100TmaWarpSpecializedILi2ELi2ELi32ELb0ELb0EEEJSG_NS5_IJNSQ_ISE_SB_EES1K_EEEaNS5_IJlSB_lEEEaS1M_NS1F_6fusion15FusionCallbacksIS1J_NS1N_17LinearCombinationIaiaiLNS_15FloatRoundStyleE2EEESG_S1L_JEEENS4_5SM1004TMEM4LOAD26SM100_TMEM_LOAD_16dp32b32xESX_NSY_IS10_S12_NSQ_INS5_IJS13_SE_EEENS5_IJSE_SB_EEEEEEENS4_39AutoVectorizingCopyWithAssumedAlignmentILi128EEENS4_14SM90_TMA_STOREES20_S22_S22_EEEvvEEEEvNT_6ParamsE --------------------------
	.section	.text._ZN7cutlass13device_kernelINS_4gemm6kernel13GemmUniversalIN4cute5tupleIJiiiiEEENS1_10collective13CollectiveMmaINS1_35MainloopSm100TmaUmmaWarpSpecializedILi17ELi2ELi4ENS5_IJNS4_1CILi1EEESB_SB_EEEEENS5_IJNSA_ILi64EEENSA_ILi128EEESE_EEEaNS5_IJSB_llEEEaSH_NS4_8TiledMMAINS4_8MMA_AtomIJNS4_15SM100_MMA_S8_SSIaaiLi64ELi128ELNS4_4UMMA5MajorE1ELSM_1ELNSL_8SaturateE0EEEEEENS4_6LayoutISC_NS5_IJNSA_ILi0EEESR_SR_EEEEENS5_IJNS4_10UnderscoreESU_SU_EEEEENS4_13SM90_TMA_LOADENS4_14ComposedLayoutINS4_7SwizzleILi2ELi4ELi3EEENS4_18smem_ptr_flag_bitsILi8EEENSQ_INS5_IJSE_NSA_ILi8EEEEEENS5_IJSB_SE_EEEEEEEvNS4_8identityESX_NSY_INSZ_ILi3ELi4ELi3EEES12_NSQ_INS5_IJSF_S13_EEENS5_IJSB_SF_EEEEEEEvS18_EENS_8epilogue10collective18CollectiveEpilogueINS1F_23Sm100TmaWarpSpecializedILi2ELi2ELi32ELb0ELb0EEEJSG_NS5_IJNSQ_ISE_SB_EES1K_EEEaNS5_IJlSB_lEEEaS1M_NS1F_6fusion15FusionCallbacksIS1J_NS1N_17LinearCombinationIaiaiLNS_15FloatRoundStyleE2EEESG_S1L_JEEENS4_5SM1004TMEM4LOAD26SM100_TMEM_LOAD_16dp32b32xESX_NSY_IS10_S12_NSQ_INS5_IJS13_SE_EEENS5_IJSE_SB_EEEEEEENS4_39AutoVectorizingCopyWithAssumedAlignmentILi128EEENS4_14SM90_TMA_STOREES20_S22_S22_EEEvvEEEEvNT_6ParamsE,"ax",@progbits
	.align	128
.text._ZN7cutlass13device_kernelINS_4gemm6kernel13GemmUniversalIN4cute5tupleIJiiiiEEENS1_10collective13CollectiveMmaINS1_35MainloopSm100TmaUmmaWarpSpecializedILi17ELi2ELi4ENS5_IJNS4_1CILi1EEESB_SB_EEEEENS5_IJNSA_ILi64EEENSA_ILi128EEESE_EEEaNS5_IJSB_llEEEaSH_NS4_8TiledMMAINS4_8MMA_AtomIJNS4_15SM100_MMA_S8_SSIaaiLi64ELi128ELNS4_4UMMA5MajorE1ELSM_1ELNSL_8SaturateE0EEEEEENS4_6LayoutISC_NS5_IJNSA_ILi0EEESR_SR_EEEEENS5_IJNS4_10UnderscoreESU_SU_EEEEENS4_13SM90_TMA_LOADENS4_14ComposedLayoutINS4_7SwizzleILi2ELi4ELi3EEENS4_18smem_ptr_flag_bitsILi8EEENSQ_INS5_IJSE_NSA_ILi8EEEEEENS5_IJSB_SE_EEEEEEEvNS4_8identityESX_NSY_INSZ_ILi3ELi4ELi3EEES12_NSQ_INS5_IJSF_S13_EEENS5_IJSB_SF_EEEEEEEvS18_EENS_8epilogue10collective18CollectiveEpilogueINS1F_23Sm100TmaWarpSpecializedILi2ELi2ELi32ELb0ELb0EEEJSG_NS5_IJNSQ_ISE_SB_EES1K_EEEaNS5_IJlSB_lEEEaS1M_NS1F_6fusion15FusionCallbacksIS1J_NS1N_17LinearCombinationIaiaiLNS_15FloatRoundStyleE2EEESG_S1L_JEEENS4_5SM1004TMEM4LOAD26SM100_TMEM_LOAD_16dp32b32xESX_NSY_IS10_S12_NSQ_INS5_IJS13_SE_EEENS5_IJSE_SB_EEEEEEENS4_39AutoVectorizingCopyWithAssumedAlignmentILi128EEENS4_14SM90_TMA_STOREES20_S22_S22_EEEvvEEEEvNT_6ParamsE:
        .type           _ZN7cutlass13device_kernelINS_4gemm6kernel13GemmUniversalIN4cute5tupleIJiiiiEEENS1_10collective13CollectiveMmaINS1_35MainloopSm100TmaUmmaWarpSpecializedILi17ELi2ELi4ENS5_IJNS4_1CILi1EEESB_SB_EEEEENS5_IJNSA_ILi64EEENSA_ILi128EEESE_EEEaNS5_IJSB_llEEEaSH_NS4_8TiledMMAINS4_8MMA_AtomIJNS4_15SM100_MMA_S8_SSIaaiLi64ELi128ELNS4_4UMMA5MajorE1ELSM_1ELNSL_8SaturateE0EEEEEENS4_6LayoutISC_NS5_IJNSA_ILi0EEESR_SR_EEEEENS5_IJNS4_10UnderscoreESU_SU_EEEEENS4_13SM90_TMA_LOADENS4_14ComposedLayoutINS4_7SwizzleILi2ELi4ELi3EEENS4_18smem_ptr_flag_bitsILi8EEENSQ_INS5_IJSE_NSA_ILi8EEEEEENS5_IJSB_SE_EEEEEEEvNS4_8identityESX_NSY_INSZ_ILi3ELi4ELi3EEES12_NSQ_INS5_IJSF_S13_EEENS5_IJSB_SF_EEEEEEEvS18_EENS_8epilogue10collective18CollectiveEpilogueINS1F_23Sm100TmaWarpSpecializedILi2ELi2ELi32ELb0ELb0EEEJSG_NS5_IJNSQ_ISE_SB_EES1K_EEEaNS5_IJlSB_lEEEaS1M_NS1F_6fusion15FusionCallbacksIS1J_NS1N_17LinearCombinationIaiaiLNS_15FloatRoundStyleE2EEESG_S1L_JEEENS4_5SM1004TMEM4LOAD26SM100_TMEM_LOAD_16dp32b32xESX_NSY_IS10_S12_NSQ_INS5_IJS13_SE_EEENS5_IJSE_SB_EEEEEEENS4_39AutoVectorizingCopyWithAssumedAlignmentILi128EEENS4_14SM90_TMA_STOREES20_S22_S22_EEEvvEEEEvNT_6ParamsE,@function
        .size           _ZN7cutlass13device_kernelINS_4gemm6kernel13GemmUniversalIN4cute5tupleIJiiiiEEENS1_10collective13CollectiveMmaINS1_35MainloopSm100TmaUmmaWarpSpecializedILi17ELi2ELi4ENS5_IJNS4_1CILi1EEESB_SB_EEEEENS5_IJNSA_ILi64EEENSA_ILi128EEESE_EEEaNS5_IJSB_llEEEaSH_NS4_8TiledMMAINS4_8MMA_AtomIJNS4_15SM100_MMA_S8_SSIaaiLi64ELi128ELNS4_4UMMA5MajorE1ELSM_1ELNSL_8SaturateE0EEEEEENS4_6LayoutISC_NS5_IJNSA_ILi0EEESR_SR_EEEEENS5_IJNS4_10UnderscoreESU_SU_EEEEENS4_13SM90_TMA_LOADENS4_14ComposedLayoutINS4_7SwizzleILi2ELi4ELi3EEENS4_18smem_ptr_flag_bitsILi8EEENSQ_INS5_IJSE_NSA_ILi8EEEEEENS5_IJSB_SE_EEEEEEEvNS4_8identityESX_NSY_INSZ_ILi3ELi4ELi3EEES12_NSQ_INS5_IJSF_S13_EEENS5_IJSB_SF_EEEEEEEvS18_EENS_8epilogue10collective18CollectiveEpilogueINS1F_23Sm100TmaWarpSpecializedILi2ELi2ELi32ELb0ELb0EEEJSG_NS5_IJNSQ_ISE_SB_EES1K_EEEaNS5_IJlSB_lEEEaS1M_NS1F_6fusion15FusionCallbacksIS1J_NS1N_17LinearCombinationIaiaiLNS_15FloatRoundStyleE2EEESG_S1L_JEEENS4_5SM1004TMEM4LOAD26SM100_TMEM_LOAD_16dp32b32xESX_NSY_IS10_S12_NSQ_INS5_IJS13_SE_EEENS5_IJSE_SB_EEEEEEENS4_39AutoVectorizingCopyWithAssumedAlignmentILi128EEENS4_14SM90_TMA_STOREES20_S22_S22_EEEvvEEEEvNT_6ParamsE,(.L_x_182 - _ZN7cutlass13device_kernelINS_4gemm6kernel13GemmUniversalIN4cute5tupleIJiiiiEEENS1_10collective13CollectiveMmaINS1_35MainloopSm100TmaUmmaWarpSpecializedILi17ELi2ELi4ENS5_IJNS4_1CILi1EEESB_SB_EEEEENS5_IJNSA_ILi64EEENSA_ILi128EEESE_EEEaNS5_IJSB_llEEEaSH_NS4_8TiledMMAINS4_8MMA_AtomIJNS4_15SM100_MMA_S8_SSIaaiLi64ELi128ELNS4_4UMMA5MajorE1ELSM_1ELNSL_8SaturateE0EEEEEENS4_6LayoutISC_NS5_IJNSA_ILi0EEESR_SR_EEEEENS5_IJNS4_10UnderscoreESU_SU_EEEEENS4_13SM90_TMA_LOADENS4_14ComposedLayoutINS4_7SwizzleILi2ELi4ELi3EEENS4_18smem_ptr_flag_bitsILi8EEENSQ_INS5_IJSE_NSA_ILi8EEEEEENS5_IJSB_SE_EEEEEEEvNS4_8identityESX_NSY_INSZ_ILi3ELi4ELi3EEES12_NSQ_INS5_IJSF_S13_EEENS5_IJSB_SF_EEEEEEEvS18_EENS_8epilogue10collective18CollectiveEpilogueINS1F_23Sm100TmaWarpSpecializedILi2ELi2ELi32ELb0ELb0EEEJSG_NS5_IJNSQ_ISE_SB_EES1K_EEEaNS5_IJlSB_lEEEaS1M_NS1F_6fusion15FusionCallbacksIS1J_NS1N_17LinearCombinationIaiaiLNS_15FloatRoundStyleE2EEESG_S1L_JEEENS4_5SM1004TMEM4LOAD26SM100_TMEM_LOAD_16dp32b32xESX_NSY_IS10_S12_NSQ_INS5_IJS13_SE_EEENS5_IJSE_SB_EEEEEEENS4_39AutoVectorizingCopyWithAssumedAlignmentILi128EEENS4_14SM90_TMA_STOREES20_S22_S22_EEEvvEEEEvNT_6ParamsE)
        .other          _ZN7cutlass13device_kernelINS_4gemm6kernel13GemmUniversalIN4cute5tupleIJiiiiEEENS1_10collective13CollectiveMmaINS1_35MainloopSm100TmaUmmaWarpSpecializedILi17ELi2ELi4ENS5_IJNS4_1CILi1EEESB_SB_EEEEENS5_IJNSA_ILi64EEENSA_ILi128EEESE_EEEaNS5_IJSB_llEEEaSH_NS4_8TiledMMAINS4_8MMA_AtomIJNS4_15SM100_MMA_S8_SSIaaiLi64ELi128ELNS4_4UMMA5MajorE1ELSM_1ELNSL_8SaturateE0EEEEEENS4_6LayoutISC_NS5_IJNSA_ILi0EEESR_SR_EEEEENS5_IJNS4_10UnderscoreESU_SU_EEEEENS4_13SM90_TMA_LOADENS4_14ComposedLayoutINS4_7SwizzleILi2ELi4ELi3EEENS4_18smem_ptr_flag_bitsILi8EEENSQ_INS5_IJSE_NSA_ILi8EEEEEENS5_IJSB_SE_EEEEEEEvNS4_8identityESX_NSY_INSZ_ILi3ELi4ELi3EEES12_NSQ_INS5_IJSF_S13_EEENS5_IJSB_SF_EEEEEEEvS18_EENS_8epilogue10collective18CollectiveEpilogueINS1F_23Sm100TmaWarpSpecializedILi2ELi2ELi32ELb0ELb0EEEJSG_NS5_IJNSQ_ISE_SB_EES1K_EEEaNS5_IJlSB_lEEEaS1M_NS1F_6fusion15FusionCallbacksIS1J_NS1N_17LinearCombinationIaiaiLNS_15FloatRoundStyleE2EEESG_S1L_JEEENS4_5SM1004TMEM4LOAD26SM100_TMEM_LOAD_16dp32b32xESX_NSY_IS10_S12_NSQ_INS5_IJS13_SE_EEENS5_IJSE_SB_EEEEEEENS4_39AutoVectorizingCopyWithAssumedAlignmentILi128EEENS4_14SM90_TMA_STOREES20_S22_S22_EEEvvEEEEvNT_6ParamsE,@"STO_CUDA_ENTRY STV_DEFAULT"
_ZN7cutlass13device_kernelINS_4gemm6kernel13GemmUniversalIN4cute5tupleIJiiiiEEENS1_10collective13CollectiveMmaINS1_35MainloopSm100TmaUmmaWarpSpecializedILi17ELi2ELi4ENS5_IJNS4_1CILi1EEESB_SB_EEEEENS5_IJNSA_ILi64EEENSA_ILi128EEESE_EEEaNS5_IJSB_llEEEaSH_NS4_8TiledMMAINS4_8MMA_AtomIJNS4_15SM100_MMA_S8_SSIaaiLi64ELi128ELNS4_4UMMA5MajorE1ELSM_1ELNSL_8SaturateE0EEEEEENS4_6LayoutISC_NS5_IJNSA_ILi0EEESR_SR_EEEEENS5_IJNS4_10UnderscoreESU_SU_EEEEENS4_13SM90_TMA_LOADENS4_14ComposedLayoutINS4_7SwizzleILi2ELi4ELi3EEENS4_18smem_ptr_flag_bitsILi8EEENSQ_INS5_IJSE_NSA_ILi8EEEEEENS5_IJSB_SE_EEEEEEEvNS4_8identityESX_NSY_INSZ_ILi3ELi4ELi3EEES12_NSQ_INS5_IJSF_S13_EEENS5_IJSB_SF_EEEEEEEvS18_EENS_8epilogue10collective18CollectiveEpilogueINS1F_23Sm100TmaWarpSpecializedILi2ELi2ELi32ELb0ELb0EEEJSG_NS5_IJNSQ_ISE_SB_EES1K_EEEaNS5_IJlSB_lEEEaS1M_NS1F_6fusion15FusionCallbacksIS1J_NS1N_17LinearCombinationIaiaiLNS_15FloatRoundStyleE2EEESG_S1L_JEEENS4_5SM1004TMEM4LOAD26SM100_TMEM_LOAD_16dp32b32xESX_NSY_IS10_S12_NSQ_INS5_IJS13_SE_EEENS5_IJSE_SB_EEEEEEENS4_39AutoVectorizingCopyWithAssumedAlignmentILi128EEENS4_14SM90_TMA_STOREES20_S22_S22_EEEvvEEEEvNT_6ParamsE:
[----:B------:R-:W1:Y:S01]  /*0000*/  LDC R1, c[0x0][0x37c] ;  /* 0x0000df00ff017b82 */ /* 0x000e620000000800 */
[----:B------:R-:W2:Y:S01]  /*0010*/  S2R R103, SR_TID.X ;  /* 0x0000000000677919 */ /* 0x000ea20000002100 */
[----:B------:R-:W3:Y:S01]  /*0020*/  LDCU.64 UR4, c[0x0][0x890] ;  /* 0x00011200ff0477ac */ /* 0x000ee20008000a00 */
[----:B------:R-:W-:Y:S02]  /*0030*/  PRMT R91, RZ, 0x7610, R91 ;  /* 0x00007610ff5b7816 */ /* 0x000fe4000000005b */
[----:B------:R-:W-:Y:S01]  /*0040*/  ELECT P5, URZ, PT ;  /* 0x0000000000ff782f */ /* 0x000fe200038a0000 */
[----:B------:R-:W4:Y:S01]  /*0050*/  LDCU.64 UR46, c[0x0][0x358] ;  /* 0x00006b00ff2e77ac */ /* 0x000f220008000a00 */
[----:B---3--:R-:W-:-:S04]  /*0060*/  UISETP.NE.U32.AND UP0, UPT, UR4, URZ, UPT ;  /* 0x000000ff0400728c */ /* 0x008fc8000bf05070 */
[----:B------:R-:W-:Y:S01]  /*0070*/  UISETP.NE.AND.EX UP0, UPT, UR5, URZ, UPT, UP0 ;  /* 0x000000ff0500728c */ /* 0x000fe2000bf05300 */
[----:B--2---:R-:W-:-:S05]  /*0080*/  SHF.R.U32.HI R96, RZ, 0x5, R103 ;  /* 0x00000005ff607819 */ /* 0x004fca0000011667 */
[----:B------:R-:W2:Y:S02]  /*0090*/  SHFL.IDX PT, R0, R96, RZ, 0x1f ;  /* 0x00001fff60007589 */ /* 0x000ea400000e0000 */
[----:B--2---:R-:W-:Y:S01]  /*00a0*/  R2UR UR8, R0 ;  /* 0x00000000000872ca */ /* 0x004fe200000e0000 */
[----:B-1--4-:R-:W-:-:S14]  /*00b0*/  BRA.U UP0, `(.L_x_0) ;  /* 0x00000001002c7547 */ /* 0x012fdc000b800000 */
[----:B------:R-:W1:Y:S02]  /*00c0*/  LDCU.64 UR6, c[0x0][0x888] ;  /* 0x00011100ff0677ac */ /* 0x000e640008000a00 */
[----:B-1----:R-:W-:-:S04]  /*00d0*/  UISETP.NE.U32.AND UP0, UPT, UR6, URZ, UPT ;  /* 0x000000ff0600728c */ /* 0x002fc8000bf05070 */
[----:B------:R-:W-:-:S09]  /*00e0*/  UISETP.NE.AND.EX UP0, UPT, UR7, URZ, UPT, UP0 ;  /* 0x000000ff0700728c */ /* 0x000fd2000bf05300 */
[----:B------:R-:W-:Y:S05]  /*00f0*/  BRA.U !UP0, `(.L_x_1) ;  /* 0x0000000108107547 */ /* 0x000fea000b800000 */
[----:B------:R-:W1:Y:S02]  /*0100*/  LDC.64 R50, c[0x0][0x888] ;  /* 0x00022200ff327b82 */ /* 0x000e640000000a00 */
[----:B-1----:R1:W5:Y:S01]  /*0110*/  LDG.E R50, desc[UR46][R50.64] ;  /* 0x0000002e32327981 */ /* 0x002362000c1e1900 */
[----:B------:R-:W-:Y:S01]  /*0120*/  HFMA2 R91, -RZ, RZ, 0, 5.9604644775390625e-08 ;  /* 0x00000001ff5b7431 */ /* 0x000fe200000001ff */
[----:B------:R-:W-:Y:S05]  /*0130*/  BRA `(.L_x_0) ;  /* 0x00000000000c7947 */ /* 0x000fea0003800000 */
.L_x_1:
[----:B------:R-:W1:Y:S01]  /*0140*/  LDCU UR6, c[0x0][0x880] ;  /* 0x00011000ff0677ac */ /* 0x000e620008000800 */
[----:B------:R-:W-:Y:S01]  /*0150*/  HFMA2 R91, -RZ, RZ, 0, 5.9604644775390625e-08 ;  /* 0x00000001ff5b7431 */ /* 0x000fe200000001ff */
[----:B-1----:R-:W-:-:S07]  /*0160*/  MOV R50, UR6 ;  /* 0x0000000600327c02 */ /* 0x002fce0008000f00 */
.L_x_0:
[----:B------:R-:W2:Y:S02]  /*0170*/  LDCU.64 UR6, c[0x0][0x8b0] ;  /* 0x00011600ff0677ac */ /* 0x000ea40008000a00 */
[----:B--2---:R-:W-:-:S04]  /*0180*/  UISETP.NE.U32.AND UP0, UPT, UR6, URZ, UPT ;  /* 0x000000ff0600728c */ /* 0x004fc8000bf05070 */
[----:B------:R-:W-:-:S09]  /*0190*/  UISETP.NE.AND.EX UP0, UPT, UR7, URZ, UPT, UP0 ;  /* 0x000000ff0700728c */ /* 0x000fd2000bf05300 */
[----:B------:R-:W-:Y:S05]  /*01a0*/  BRA.U UP0, `(.L_x_2) ;  /* 0x0000000100247547 */ /* 0x000fea000b800000 */
[----:B------:R-:W2:Y:S02]  /*01b0*/  LDCU.64 UR6, c[0x0][0x8a8] ;  /* 0x00011500ff0677ac */ /* 0x000ea40008000a00 */
[----:B--2---:R-:W-:-:S04]  /*01c0*/  UISETP.NE.U32.AND UP0, UPT, UR6, URZ, UPT ;  /* 0x000000ff0600728c */ /* 0x004fc8000bf05070 */
[----:B------:R-:W-:-:S09]  /*01d0*/  UISETP.NE.AND.EX UP0, UPT, UR7, URZ, UPT, UP0 ;  /* 0x000000ff0700728c */ /* 0x000fd2000bf05300 */
[----:B------:R-:W-:Y:S05]  /*01e0*/  BRA.U !UP0, `(.L_x_3) ;  /* 0x00000001080c7547 */ /* 0x000fea000b800000 */
[----:B------:R-:W2:Y:S02]  /*01f0*/  LDC.64 R2, c[0x0][0x8a8] ;  /* 0x00022a00ff027b82 */ /* 0x000ea40000000a00 */
[----:B--2---:R2:W5:Y:S01]  /*0200*/  LDG.E R47, desc[UR46][R2.64] ;  /* 0x0000002e022f7981 */ /* 0x004562000c1e1900 */
[----:B------:R-:W-:Y:S05]  /*0210*/  BRA `(.L_x_2) ;  /* 0x0000000000087947 */ /* 0x000fea0003800000 */
.L_x_3:
[----:B------:R-:W2:Y:S02]  /*0220*/  LDCU UR6, c[0x0][0x8a0] ;  /* 0x00011400ff0677ac */ /* 0x000ea40008000800 */
[----:B--2---:R-:W-:Y:S02]  /*0230*/  MOV R47, UR6 ;  /* 0x00000006002f7c02 */ /* 0x004fe40008000f00 */
.L_x_2:
[----:B------:R-:W-:Y:S01]  /*0240*/  IMAD.U32 R0, RZ, RZ, UR8 ;  /* 0x00000008ff007e24 */ /* 0x000fe2000f8e00ff */
[----:B------:R-:W-:Y:S04]  /*0250*/  BSSY.RECONVERGENT B0, `(.L_x_4) ;  /* 0x000000c000007945 */ /* 0x000fe80003800200 */
[C---:B------:R-:W-:Y:S02]  /*0260*/  ISETP.NE.OR P1, PT, R0.reuse, 0x1, !P5 ;  /* 0x000000010000780c */ /* 0x040fe40006f25670 */
[----:B------:R-:W-:-:S11]  /*0270*/  ISETP.NE.OR P0, PT, R0, 0x3, !P5 ;  /* 0x000000030000780c */ /* 0x000fd60006f05670 */
[----:B------:R-:W-:Y:S05]  /*0280*/  @P1 BRA `(.L_x_5) ;  /* 0x0000000000201947 */ /* 0x000fea0003800000 */
[----:B------:R-:W3:Y:S02]  /*0290*/  LDCU.64 UR6, c[0x0][0x348] ;  /* 0x00006900ff0677ac */ /* 0x000ee40008000a00 */
[----:B---3--:R-:W-:Y:S02]  /*02a0*/  UIADD3 UR10, UP1, UPT, UR6, 0x80, URZ ;  /* 0x00000080060a7890 */ /* 0x008fe4000ff3e0ff */
[----:B------:R-:W-:Y:S02]  /*02b0*/  UIADD3 UR6, UP0, UPT, UR6, 0x180, URZ ;  /* 0x0000018006067890 */ /* 0x000fe4000ff1e0ff */
[----:B------:R-:W-:Y:S02]  /*02c0*/  UIADD3.X UR11, UPT, UPT, URZ, UR7, URZ, UP1, !UPT ;  /* 0x00000007ff0b7290 */ /* 0x000fe40008ffe4ff */
[----:B------:R-:W-:-:S07]  /*02d0*/  UIADD3.X UR7, UPT, UPT, URZ, UR7, URZ, UP0, !UPT ;  /* 0x00000007ff077290 */ /* 0x000fce00087fe4ff */
[----:B------:R3:W-:Y:S02]  /*02e0*/  UTMACCTL.PF [UR10] ;  /* 0x000000000a0079b9 */ /* 0x0007e40008040000 */
[----:B------:R3:W-:Y:S02]  /*02f0*/  UTMACCTL.PF [UR6] ;  /* 0x00000000060079b9 */ /* 0x0007e40008040000 */
[----:B---3--:R-:W-:Y:S01]  /*0300*/  NOP ;  /* 0x0000000000007918 */ /* 0x008fe20000000000 */
.L_x_5:
[----:B------:R-:W-:Y:S05]  /*0310*/  BSYNC.RECONVERGENT B0 ;  /* 0x0000000000007941 */ /* 0x000fea0003800200 */
.L_x_4:
[----:B------:R-:W-:Y:S04]  /*0320*/  BSSY.RECONVERGENT B0, `(.L_x_6) ;  /* 0x000000a000007945 */ /* 0x000fe80003800200 */
        /* <DEDUP_REMOVED lines=9> */
.L_x_7:
[----:B------:R-:W-:Y:S05]  /*03c0*/  BSYNC.RECONVERGENT B0 ;  /* 0x0000000000007941 */ /* 0x000fea0003800200 */
.L_x_6:
[----:B------:R-:W3:Y:S01]  /*03d0*/  LDCU.64 UR6, c[0x0][0x888] ;  /* 0x00011100ff0677ac */ /* 0x000ee20008000a00 */
[----:B------:R-:W-:Y:S02]  /*03e0*/  UISETP.EQ.U32.AND UP1, UPT, UR4, URZ, UPT ;  /* 0x000000ff0400728c */ /* 0x000fe4000bf22070 */
[----:B------:R-:W-:Y:S02]  /*03f0*/  UPLOP3.LUT UP2, UPT, UPT, UPT, UPT, 0x80, 0x8 ;  /* 0x000000000008789c */ /* 0x000fe40003f4f070 */
[----:B---3--:R-:W-:-:S04]  /*0400*/  UISETP.NE.U32.AND UP0, UPT, UR6, URZ, UPT ;  /* 0x000000ff0600728c */ /* 0x008fc8000bf05070 */
[----:B------:R-:W-:-:S04]  /*0410*/  UISETP.NE.AND.EX UP0, UPT, UR7, URZ, UPT, UP0 ;  /* 0x000000ff0700728c */ /* 0x000fc8000bf05300 */
[----:B------:R-:W-:-:S04]  /*0420*/  UISETP.EQ.OR.EX UP3, UPT, UR5, URZ, !UP0, UP1 ;  /* 0x000000ff0500728c */ /* 0x000fc8000c762710 */
[----:B------:R-:W-:-:S05]  /*0430*/  UP2UR UR50, UPR, URZ, 0x8 ;  /* 0x00000008ff327883 */ /* 0x000fca0008000000 */
[----:B------:R-:W-:Y:S07]  /*0440*/  BRA.U !UP3, `(.L_x_8) ;  /* 0x000000010b207547 */ /* 0x000fee000b800000 */
[----:B-----5:R-:W-:Y:S01]  /*0450*/  R2UR UR6, R50 ;  /* 0x00000000320672ca */ /* 0x020fe200000e0000 */
[----:B------:R-:W-:Y:S02]  /*0460*/  UISETP.NE.U32.AND UP2, UPT, UR4, URZ, UPT ;  /* 0x000000ff0400728c */ /* 0x000fe4000bf45070 */
[----:B------:R-:W-:Y:S02]  /*0470*/  USEL UR4, URZ, 0xffffffff, UP0 ;  /* 0xffffffffff047887 */ /* 0x000fe40008000000 */
[----:B------:R-:W-:-:S08]  /*0480*/  UISETP.NE.AND.EX UP2, UPT, UR5, URZ, UPT, UP2 ;  /* 0x000000ff0500728c */ /* 0x000fd0000bf45320 */
[----:B------:R-:W-:-:S04]  /*0490*/  UISETP.NE.AND UP1, UPT, UR6, URZ, UPT ;  /* 0x000000ff0600728c */ /* 0x000fc8000bf25270 */
[----:B------:R-:W-:-:S04]  /*04a0*/  @!UP2 USEL UR4, URZ, 0xffffffff, UP1 ;  /* 0xffffffffff04a887 */ /* 0x000fc80008800000 */
[----:B------:R-:W-:-:S04]  /*04b0*/  ULOP3.LUT UR4, UR4, 0x1, URZ, 0xc0, !UPT ;  /* 0x0000000104047892 */ /* 0x000fc8000f8ec0ff */
[----:B------:R-:W-:-:S11]  /*04c0*/  UISETP.NE.U32.AND UP2, UPT, UR4, 0x1, UPT ;  /* 0x000000010400788c */ /* 0x000fd6000bf45070 */
.L_x_8:
[----:B--2---:R-:W2:Y:S01]  /*04d0*/  SHFL.IDX PT, R2, R96, RZ, 0x1f ;  /* 0x00001fff60027589 */ /* 0x004ea200000e0000 */
[----:B------:R-:W-:-:S04]  /*04e0*/  UISETP.NE.AND UP1, UPT, UR8, 0x2, UPT ;  /* 0x000000020800788c */ /* 0x000fc8000bf25270 */
[----:B------:R-:W-:Y:S01]  /*04f0*/  USEL UR6, URZ, 0x1, UP1 ;  /* 0x00000001ff067887 */ /* 0x000fe20008800000 */
[----:B--2---:R-:W-:-:S13]  /*0500*/  ISETP.NE.AND P0, PT, R2, RZ, PT ;  /* 0x000000ff0200720c */ /* 0x004fda0003f05270 */
[----:B------:R-:W-:Y:S05]  /*0510*/  @P0 BRA `(.L_x_9) ;  /* 0x0000000000bc0947 */ /* 0x000fea0003800000 */
[----:B------:R-:W-:Y:S01]  /*0520*/  ELECT P0, URZ, PT ;  /* 0x0000000000ff782f */ /* 0x000fe20003800000 */
[----:B------:R-:W-:-:S12]  /*0530*/  BSSY.RECONVERGENT B0, `(.L_x_9) ;  /* 0x000002d000007945 */ /* 0x000fd80003800200 */
[----:B------:R-:W-:Y:S05]  /*0540*/  @!P0 BRA `(.L_x_10) ;  /* 0x0000000000ac8947 */ /* 0x000fea0003800000 */
[----:B------:R-:W2:Y:S01]  /*0550*/  S2UR UR5, SR_CgaCtaId ;  /* 0x00000000000579c3 */ /* 0x000ea20000008800 */
[----:B------:R-:W-:Y:S01]  /*0560*/  UMOV UR7, 0x400 ;  /* 0x0000040000077882 */ /* 0x000fe20000000000 */
[----:B------:R-:W-:Y:S02]  /*0570*/  UMOV UR4, 0x1 ;  /* 0x0000000100047882 */ /* 0x000fe40000000000 */
[----:B------:R-:W-:-:S04]  /*0580*/  UIADD3 UR10, UPT, UPT, -UR4, 0x100000, URZ ;  /* 0x00100000040a7890 */ /* 0x000fc8000fffe1ff */
[----:B------:R-:W-:Y:S02]  /*0590*/  USHF.L.U32 UR11, UR10, 0xb, URZ ;  /* 0x0000000b0a0b7899 */ /* 0x000fe400080006ff */
[----:B------:R-:W-:Y:S02]  /*05a0*/  USHF.L.U32 UR10, UR10, 0x1, URZ ;  /* 0x000000010a0a7899 */ /* 0x000fe400080006ff */
[----:B--2---:R-:W-:Y:S01]  /*05b0*/  ULEA UR5, UR5, UR7, 0x18 ;  /* 0x0000000705057291 */ /* 0x004fe2000f8ec0ff */
[----:B------:R-:W2:Y:S11]  /*05c0*/  FENCE.VIEW.ASYNC.S ;  /* 0x00000000000073c6 */ /* 0x000eb60000000000 */
[----:B--2---:R2:W3:Y:S01]  /*05d0*/  SYNCS.EXCH.64 URZ, [UR5], UR10 ;  /* 0x0000000a05ff75b2 */ /* 0x0044e20008000100 */
[----:B------:R2:W4:Y:S01]  /*05e0*/  SYNCS.EXCH.64 URZ, [UR5+0x88], UR10 ;  /* 0x0000880a05ff75b2 */ /* 0x0005220008000100 */
[----:B------:R2:W1:Y:S01]  /*05f0*/  SYNCS.EXCH.64 URZ, [UR5+0x8], UR10 ;  /* 0x0000080a05ff75b2 */ /* 0x0004620008000100 */
        /* <DEDUP_REMOVED lines=30> */
[----:B------:R2:W1:Y:S02]  /*07e0*/  SYNCS.EXCH.64 URZ, [UR5+0x108], UR10 ;  /* 0x0001080a05ff75b2 */ /* 0x0004640008000100 */
[----:B--234-:R-:W-:Y:S01]  /*07f0*/  NOP ;  /* 0x0000000000007918 */ /* 0x01cfe20000000000 */
.L_x_10:
[----:B------:R-:W-:Y:S05]  /*0800*/  BSYNC.RECONVERGENT B0 ;  /* 0x0000000000007941 */ /* 0x000fea0003800200 */
.L_x_9:
[----:B------:R-:W2:Y:S01]  /*0810*/  SHFL.IDX PT, R2, R96, RZ, 0x1f ;  /* 0x00001fff60027589 */ /* 0x000ea200000e0000 */
[----:B------:R-:W-:Y:S01]  /*0820*/  NOP ;  /* 0x0000000000007918 */ /* 0x000fe20000000000 */
[----:B--2---:R-:W-:-:S13]  /*0830*/  ISETP.NE.AND P0, PT, R2, 0x1, PT ;  /* 0x000000010200780c */ /* 0x004fda0003f05270 */
[----:B------:R-:W-:Y:S05]  /*0840*/  @P0 BRA `(.L_x_11) ;  /* 0x0000000000480947 */ /* 0x000fea0003800000 */
[----:B------:R-:W2:Y:S01]  /*0850*/  S2UR UR7, SR_CgaCtaId ;  /* 0x00000000000779c3 */ /* 0x000ea20000008800 */
[----:B------:R-:W-:Y:S01]  /*0860*/  UMOV UR9, 0x400 ;  /* 0x0000040000097882 */ /* 0x000fe20000000000 */
[----:B------:R-:W-:Y:S01]  /*0870*/  UMOV UR5, 0x20 ;  /* 0x0000002000057882 */ /* 0x000fe20000000000 */
[----:B------:R-:W-:Y:S01]  /*0880*/  UMOV UR4, 0x80 ;  /* 0x0000008000047882 */ /* 0x000fe20000000000 */
[----:B------:R-:W-:-:S04]  /*0890*/  UIADD3 UR10, UPT, UPT, -UR5, 0x100000, URZ ;  /* 0x00100000050a7890 */ /* 0x000fc8000fffe1ff */
[----:B------:R-:W-:Y:S02]  /*08a0*/  USHF.L.U32 UR11, UR10, 0xb, URZ ;  /* 0x0000000b0a0b7899 */ /* 0x000fe400080006ff */
[----:B------:R-:W-:Y:S02]  /*08b0*/  USHF.L.U32 UR10, UR10, 0x1, URZ ;  /* 0x000000010a0a7899 */ /* 0x000fe400080006ff */
[----:B------:R-:W-:-:S04]  /*08c0*/  UIADD3 UR4, UPT, UPT, -UR4, 0x100000, URZ ;  /* 0x0010000004047890 */ /* 0x000fc8000fffe1ff */
[----:B------:R-:W-:Y:S02]  /*08d0*/  USHF.L.U32 UR5, UR4, 0xb, URZ ;  /* 0x0000000b04057899 */ /* 0x000fe400080006ff */
[----:B------:R-:W-:Y:S01]  /*08e0*/  USHF.L.U32 UR4, UR4, 0x1, URZ ;  /* 0x0000000104047899 */ /* 0x000fe200080006ff */
[----:B------:R-:W-:Y:S01]  /*08f0*/  ELECT P0, URZ, PT ;  /* 0x0000000000ff782f */ /* 0x000fe20003800000 */
[----:B--2---:R-:W-:Y:S01]  /*0900*/  ULEA UR7, UR7, UR9, 0x18 ;  /* 0x0000000907077291 */ /* 0x004fe2000f8ec0ff */
[----:B------:R-:W2:Y:S11]  /*0910*/  FENCE.VIEW.ASYNC.S ;  /* 0x00000000000073c6 */ /* 0x000eb60000000000 */
[----:B--2---:R2:W3:Y:S01]  /*0920*/  SYNCS.EXCH.64 URZ, [UR7+0x110], UR10 ;  /* 0x0001100a07ff75b2 */ /* 0x0044e20008000100 */
[----:B------:R2:W4:Y:S01]  /*0930*/  SYNCS.EXCH.64 URZ, [UR7+0x120], UR4 ;  /* 0x0001200407ff75b2 */ /* 0x0005220008000100 */
[----:B------:R2:W1:Y:S01]  /*0940*/  SYNCS.EXCH.64 URZ, [UR7+0x118], UR10 ;  /* 0x0001180a07ff75b2 */ /* 0x0004620008000100 */
[----:B------:R2:W1:Y:S01]  /*0950*/  SYNCS.EXCH.64 URZ, [UR7+0x128], UR4 ;  /* 0x0001280407ff75b2 */ /* 0x0004620008000100 */
[----:B------:R-:W-:Y:S01]  /*0960*/  NOP ;  /* 0x0000000000007918 */ /* 0x000fe20000000000 */
.L_x_11:
[----:B------:R-:W2:Y:S01]  /*0970*/  SHFL.IDX PT, R2, R96, RZ, 0x1f ;  /* 0x00001fff60027589 */ /* 0x000ea200000e0000 */
[----:B------:R-:W-:Y:S01]  /*0980*/  NOP ;  /* 0x0000000000007918 */ /* 0x000fe20000000000 */
[----:B--2---:R-:W-:-:S13]  /*0990*/  ISETP.NE.AND P0, PT, R2, 0x3, PT ;  /* 0x000000030200780c */ /* 0x004fda0003f05270 */
[----:B------:R-:W-:Y:S05]  /*09a0*/  @P0 BRA `(.L_x_12) ;  /* 0x0000000000300947 */ /* 0x000fea0003800000 */
[----:B------:R-:W2:Y:S01]  /*09b0*/  S2UR UR5, SR_CgaCtaId ;  /* 0x00000000000579c3 */ /* 0x000ea20000008800 */
[----:B------:R-:W-:Y:S01]  /*09c0*/  UMOV UR7, 0x400 ;  /* 0x0000040000077882 */ /* 0x000fe20000000000 */
[----:B------:R-:W-:Y:S01]  /*09d0*/  UMOV UR4, 0x20 ;  /* 0x0000002000047882 */ /* 0x000fe20000000000 */
[----:B------:R-:W-:Y:S01]  /*09e0*/  ELECT P0, URZ, PT ;  /* 0x0000000000ff782f */ /* 0x000fe20003800000 */
[----:B------:R-:W-:-:S04]  /*09f0*/  UIADD3 UR10, UPT, UPT, -UR4, 0x100000, URZ ;  /* 0x00100000040a7890 */ /* 0x000fc8000fffe1ff */
[----:B------:R-:W-:Y:S02]  /*0a00*/  USHF.L.U32 UR11, UR10, 0xb, URZ ;  /* 0x0000000b0a0b7899 */ /* 0x000fe400080006ff */
[----:B------:R-:W-:Y:S02]  /*0a10*/  USHF.L.U32 UR10, UR10, 0x1, URZ ;  /* 0x000000010a0a7899 */ /* 0x000fe400080006ff */
[----:B--2---:R-:W-:Y:S01]  /*0a20*/  ULEA UR5, UR5, UR7, 0x18 ;  /* 0x0000000705057291 */ /* 0x004fe2000f8ec0ff */
[----:B------:R-:W2:Y:S11]  /*0a30*/  FENCE.VIEW.ASYNC.S ;  /* 0x00000000000073c6 */ /* 0x000eb60000000000 */
[----:B--2---:R2:W1:Y:S01]  /*0a40*/  SYNCS.EXCH.64 URZ, [UR5+0x130], UR10 ;  /* 0x0001300a05ff75b2 */ /* 0x0044620008000100 */
[----:B------:R2:W1:Y:S01]  /*0a50*/  SYNCS.EXCH.64 URZ, [UR5+0x138], UR10 ;  /* 0x0001380a05ff75b2 */ /* 0x0004620008000100 */
[----:B------:R-:W-:Y:S01]  /*0a60*/  NOP ;  /* 0x0000000000007918 */ /* 0x000fe20000000000 */
.L_x_12:
[----:B------:R-:W3:Y:S01]  /*0a70*/  SHFL.IDX PT, R2, R96, RZ, 0x1f ;  /* 0x00001fff60027589 */ /* 0x000ee200000e0000 */
[----:B------:R-:W-:Y:S01]  /*0a80*/  NOP ;  /* 0x0000000000007918 */ /* 0x000fe20000000000 */
[----:B---3--:R-:W-:-:S13]  /*0a90*/  ISETP.NE.AND P0, PT, R2, 0x4, PT ;  /* 0x000000040200780c */ /* 0x008fda0003f05270 */
[----:B------:R-:W-:Y:S05]  /*0aa0*/  @P0 BRA `(.L_x_13) ;  /* 0x00000000004c0947 */ /* 0x000fea0003800000 */
[----:B--2---:R-:W2:Y:S01]  /*0ab0*/  S2UR UR5, SR_CgaCtaId ;  /* 0x00000000000579c3 */ /* 0x004ea20000008800 */
[----:B------:R-:W-:Y:S01]  /*0ac0*/  UMOV UR9, 0x100 ;  /* 0x0000010000097882 */ /* 0x000fe20000000000 */
[----:B------:R-:W-:Y:S01]  /*0ad0*/  UMOV UR7, 0x400 ;  /* 0x0000040000077882 */ /* 0x000fe20000000000 */
[----:B------:R-:W-:Y:S01]  /*0ae0*/  USEL UR9, UR9, 0xe0, UP2 ;  /* 0x000000e009097887 */ /* 0x000fe20009000000 */
[----:B------:R-:W-:Y:S01]  /*0af0*/  UMOV UR4, 0x1 ;  /* 0x0000000100047882 */ /* 0x000fe20000000000 */
[----:B------:R-:W-:Y:S01]  /*0b00*/  ELECT P0, URZ, PT ;  /* 0x0000000000ff782f */ /* 0x000fe20003800000 */
[----:B------:R-:W-:-:S04]  /*0b10*/  UIADD3 UR10, UPT, UPT, -UR4, 0x100000, URZ ;  /* 0x00100000040a7890 */ /* 0x000fc8000fffe1ff */
[----:B------:R-:W-:Y:S02]  /*0b20*/  USHF.L.U32 UR11, UR10, 0xb, URZ ;  /* 0x0000000b0a0b7899 */ /* 0x000fe400080006ff */
[----:B------:R-:W-:Y:S02]  /*0b30*/  USHF.L.U32 UR10, UR10, 0x1, URZ ;  /* 0x000000010a0a7899 */ /* 0x000fe400080006ff */
[----:B------:R-:W-:-:S04]  /*0b40*/  UIADD3 UR12, UPT, UPT, -UR9, 0x100000, URZ ;  /* 0x00100000090c7890 */ /* 0x000fc8000fffe1ff */
[----:B------:R-:W-:Y:S02]  /*0b50*/  USHF.L.U32 UR13, UR12, 0xb, URZ ;  /* 0x0000000b0c0d7899 */ /* 0x000fe400080006ff */
[----:B------:R-:W-:Y:S02]  /*0b60*/  USHF.L.U32 UR12, UR12, 0x1, URZ ;  /* 0x000000010c0c7899 */ /* 0x000fe400080006ff */
[----:B--2---:R-:W-:Y:S01]  /*0b70*/  ULEA UR5, UR5, UR7, 0x18 ;  /* 0x0000000705057291 */ /* 0x004fe2000f8ec0ff */
[----:B------:R-:W2:Y:S11]  /*0b80*/  FENCE.VIEW.ASYNC.S ;  /* 0x00000000000073c6 */ /* 0x000eb60000000000 */
[----:B--2---:R3:W2:Y:S01]  /*0b90*/  SYNCS.EXCH.64 URZ, [UR5+0x140], UR10 ;  /* 0x0001400a05ff75b2 */ /* 0x0046a20008000100 */
[----:B------:R3:W1:Y:S01]  /*0ba0*/  SYNCS.EXCH.64 URZ, [UR5+0x150], UR12 ;  /* 0x0001500c05ff75b2 */ /* 0x0006620008000100 */
[----:B------:R3:W1:Y:S01]  /*0bb0*/  SYNCS.EXCH.64 URZ, [UR5+0x148], UR10 ;  /* 0x0001480a05ff75b2 */ /* 0x0006620008000100 */
[----:B------:R3:W1:Y:S02]  /*0bc0*/  SYNCS.EXCH.64 URZ, [UR5+0x158], UR12 ;  /* 0x0001580c05ff75b2 */ /* 0x0006640008000100 */
[----:B---3--:R-:W-:Y:S01]  /*0bd0*/  NOP ;  /* 0x0000000000007918 */ /* 0x008fe20000000000 */
.L_x_13:
[----:B------:R-:W3:Y:S01]  /*0be0*/  SHFL.IDX PT, R2, R96, RZ, 0x1f ;  /* 0x00001fff60027589 */ /* 0x000ee200000e0000 */
[----:B------:R-:W-:Y:S01]  /*0bf0*/  NOP ;  /* 0x0000000000007918 */ /* 0x000fe20000000000 */
[----:B---3--:R-:W-:-:S13]  /*0c00*/  ISETP.NE.AND P0, PT, R2, 0x5, PT ;  /* 0x000000050200780c */ /* 0x008fda0003f05270 */
[----:B------:R-:W-:Y:S05]  /*0c10*/  @P0 BRA `(.L_x_14) ;  /* 0x0000000000580947 */ /* 0x000fea0003800000 */
[----:B------:R-:W3:Y:S01]  /*0c20*/  S2UR UR7, SR_CgaCtaId ;  /* 0x00000000000779c3 */ /* 0x000ee20000008800 */
[----:B------:R-:W-:Y:S01]  /*0c30*/  UMOV UR9, 0x400 ;  /* 0x0000040000097882 */ /* 0x000fe20000000000 */
[----:B--2---:R-:W-:Y:S01]  /*0c40*/  UMOV UR5, 0x1 ;  /* 0x0000000100057882 */ /* 0x004fe20000000000 */
        /* <DEDUP_REMOVED lines=8> */
[----:B---3--:R-:W-:Y:S01]  /*0cd0*/  ULEA UR7, UR7, UR9, 0x18 ;  /* 0x0000000907077291 */ /* 0x008fe2000f8ec0ff */
[----:B------:R-:W2:Y:S11]  /*0ce0*/  FENCE.VIEW.ASYNC.S ;  /* 0x00000000000073c6 */ /* 0x000eb60000000000 */
[----:B--2---:R3:W2:Y:S01]  /*0cf0*/  SYNCS.EXCH.64 URZ, [UR7+0x160], UR10 ;  /* 0x0001600a07ff75b2 */ /* 0x0046a20008000100 */
[----:B------:R3:W1:Y:S01]  /*0d00*/  SYNCS.EXCH.64 URZ, [UR7+0x180], UR4 ;  /* 0x0001800407ff75b2 */ /* 0x0006620008000100 */
[----:B------:R3:W1:Y:S01]  /*0d10*/  SYNCS.EXCH.64 URZ, [UR7+0x168], UR10 ;  /* 0x0001680a07ff75b2 */ /* 0x0006620008000100 */
[----:B------:R3:W1:Y:S01]  /*0d20*/  SYNCS.EXCH.64 URZ, [UR7+0x188], UR4 ;  /* 0x0001880407ff75b2 */ /* 0x0006620008000100 */
[----:B------:R3:W1:Y:S01]  /*0d30*/  SYNCS.EXCH.64 URZ, [UR7+0x170], UR10 ;  /* 0x0001700a07ff75b2 */ /* 0x0006620008000100 */
[----:B------:R3:W1:Y:S01]  /*0d40*/  SYNCS.EXCH.64 URZ, [UR7+0x190], UR4 ;  /* 0x0001900407ff75b2 */ /* 0x0006620008000100 */
[----:B------:R3:W1:Y:S01]  /*0d50*/  SYNCS.EXCH.64 URZ, [UR7+0x178], UR10 ;  /* 0x0001780a07ff75b2 */ /* 0x0006620008000100 */
[----:B------:R3:W1:Y:S02]  /*0d60*/  SYNCS.EXCH.64 URZ, [UR7+0x198], UR4 ;  /* 0x0001980407ff75b2 */ /* 0x0006640008000100 */
[----:B---3--:R-:W-:Y:S01]  /*0d70*/  NOP ;  /* 0x0000000000007918 */ /* 0x008fe20000000000 */
.L_x_14:
[----:B------:R-:W3:Y:S01]  /*0d80*/  SHFL.IDX PT, R2, R96, RZ, 0x1f ;  /* 0x00001fff60027589 */ /* 0x000ee200000e0000 */
[----:B------:R-:W-:Y:S01]  /*0d90*/  NOP ;  /* 0x0000000000007918 */ /* 0x000fe20000000000 */
[----:B---3--:R-:W-:-:S13]  /*0da0*/  ISETP.NE.AND P0, PT, R2, 0x3, PT ;  /* 0x000000030200780c */ /* 0x008fda0003f05270 */
[----:B------:R-:W-:Y:S05]  /*0db0*/  @P0 BRA `(.L_x_15) ;  /* 0x0000000000380947 */ /* 0x000fea0003800000 */
[----:B--2---:R-:W2:Y:S01]  /*0dc0*/  S2UR UR5, SR_CgaCtaId ;  /* 0x00000000000579c3 */ /* 0x004ea20000008800 */
        /* <DEDUP_REMOVED lines=13> */
.L_x_15:
[----:B--2---:R-:W2:Y:S01]  /*0ea0*/  S2UR UR5, SR_CTAID.X ;  /* 0x00000000000579c3 */ /* 0x004ea20000002500 */
[----:B------:R-:W-:-:S05]  /*0eb0*/  CS2R.32 R90, SR_CgaSize ;  /* 0x00000000005a7805 */ /* 0x000fca0000008a00 */
[----:B------:R-:W-:-:S05]  /*0ec0*/  IMAD R90, R90, -0xa0, RZ ;  /* 0xffffff605a5a7824 */ /* 0x000fca00078e02ff */
[----:B------:R-:W-:-:S14]  /*0ed0*/  R2UR UR9, R90 ;  /* 0x000000005a0972ca */ /* 0x000fdc00000e0000 */
[----:B------:R-:W3:Y:S01]  /*0ee0*/  LDCU UR9, c[0x0][UR9+0x2b0] ;  /* 0x00005600090977ac */ /* 0x000ee20008000800 */
[----:B------:R-:W-:Y:S01]  /*0ef0*/  NOP ;  /* 0x0000000000007918 */ /* 0x000fe20000000000 */
[----:B------:R-:W-:-:S05]  /*0f00*/  CS2R.32 R90, SR_CgaSize ;  /* 0x00000000005a7805 */ /* 0x000fca0000008a00 */
[----:B------:R-:W-:-:S05]  /*0f10*/  IMAD R90, R90, -0xa0, RZ ;  /* 0xffffff605a5a7824 */ /* 0x000fca00078e02ff */
[----:B------:R-:W-:-:S14]  /*0f20*/  R2UR UR7, R90 ;  /* 0x000000005a0772ca */ /* 0x000fdc00000e0000 */
[----:B------:R-:W4:Y:S01]  /*0f30*/  LDCU UR7, c[0x0][UR7+0x2b4] ;  /* 0x00005680070777ac */ /* 0x000f220008000800 */
[----:B------:R-:W1:Y:S08]  /*0f40*/  S2UR UR4, SR_CTAID.Y ;  /* 0x00000000000479c3 */ /* 0x000e700000002600 */
[----:B------:R-:W4:Y:S01]  /*0f50*/  LDC R9, c[0x0][0xb24] ;  /* 0x0002c900ff097b82 */ /* 0x000f220000000800 */
[----:B--2---:R-:W-:-:S02]  /*0f60*/  I2FP.F32.U32 R5, UR5 ;  /* 0x0000000500057c45 */ /* 0x004fc40008201000 */
[----:B------:R-:W-:-:S05]  /*0f70*/  CS2R.32 R3, SR_CgaSize ;  /* 0x0000000000037805 */ /* 0x000fca0000008a00 */
[----:B------:R-:W-:-:S06]  /*0f80*/  IMAD R3, R3, -0xa0, RZ ;  /* 0xffffff6003037824 */ /* 0x000fcc00078e02ff */
[----:B------:R-:W2:Y:S01]  /*0f90*/  LDC R3, c[0x0][R3+0x2a0] ;  /* 0x0000a80003037b82 */ /* 0x000ea20000000800 */
[----:B------:R-:W-:Y:S01]  /*0fa0*/  MOV R21, UR5 ;  /* 0x0000000500157c02 */ /* 0x000fe20008000f00 */
[----:B---3--:R-:W-:Y:S01]  /*0fb0*/  FMUL R5, R5, UR9 ;  /* 0x0000000905057c20 */ /* 0x008fe20008400000 */
[----:B-1----:R-:W-:Y:S02]  /*0fc0*/  I2FP.F32.U32 R4, UR4 ;  /* 0x0000000400047c45 */ /* 0x002fe40008201000 */
[----:B------:R-:W-:-:S05]  /*0fd0*/  CS2R.32 R2, SR_CgaSize ;  /* 0x0000000000027805 */ /* 0x000fca0000008a00 */
[----:B------:R-:W-:-:S06]  /*0fe0*/  IMAD R2, R2, -0xa0, RZ ;  /* 0xffffff6002027824 */ /* 0x000fcc00078e02ff */
[----:B------:R-:W1:Y:S01]  /*0ff0*/  LDC R2, c[0x0][R2+0x2a4] ;  /* 0x0000a90002027b82 */ /* 0x000e620000000800 */
[----:B------:R-:W3:Y:S01]  /*1000*/  F2I.U32.TRUNC.NTZ R90, R5 ;  /* 0x00000005005a7305 */ /* 0x000ee2000020f000 */
[----:B------:R-:W-:Y:S01]  /*1010*/  MOV R20, UR4 ;  /* 0x0000000400147c02 */ /* 0x000fe20008000f00 */
[----:B----4-:R-:W-:-:S05]  /*1020*/  FMUL R4, R4, UR7 ;  /* 0x0000000704047c20 */ /* 0x010fca0008400000 */
[----:B------:R-:W-:Y:S01]  /*1030*/  BAR.SYNC.DEFER_BLOCKING 0x0 ;  /* 0x0000000000007b1d */ /* 0x000fe20000010000 */
[----:B------:R-:W-:-:S05]  /*1040*/  ISETP.GE.AND P0, PT, R9, 0x1, PT ;  /* 0x000000010900780c */ /* 0x000fca0003f06270 */
[----:B------:R-:W4:Y:S02]  /*1050*/  F2I.U32.TRUNC.NTZ R83, R4 ;  /* 0x0000000400537305 */ /* 0x000f24000020f000 */
[----:B------:R-:W1:Y:S01]  /*1060*/  S2UR UR36, SR_CTAID.Z ;  /* 0x00000000002479c3 */ /* 0x000e620000002700 */
[----:B---3--:R-:W-:-:S05]  /*1070*/  IADD3 R90, PT, PT, -R90, RZ, RZ ;  /* 0x000000ff5a5a7210 */ /* 0x008fca0007ffe1ff */
[----:B--2---:R-:W-:Y:S01]  /*1080*/  IMAD R90, R3, R90, UR5 ;  /* 0x00000005035a7e24 */ /* 0x004fe2000f8e025a */
[----:B----4-:R-:W-:-:S05]  /*1090*/  IADD3 R83, PT, PT, -R83, RZ, RZ ;  /* 0x000000ff53537210 */ /* 0x010fca0007ffe1ff */
[----:B-1----:R-:W-:Y:S01]  /*10a0*/  IMAD R83, R2, R83, UR4 ;  /* 0x0000000402537e24 */ /* 0x002fe2000f8e0253 */
[----:B------:R-:W-:Y:S06]  /*10b0*/  @!P0 BRA `(.L_x_16) ;  /* 0x0000000000b88947 */ /* 0x000fec0003800000 */
[----:B------:R-:W1:Y:S01]  /*10c0*/  LDC.64 R4, c[0x0][0xb18] ;  /* 0x0002c600ff047b82 */ /* 0x000e620000000a00 */
[----:B------:R-:W-:-:S07]  /*10d0*/  ISETP.NE.AND P0, PT, R9, 0x1, PT ;  /* 0x000000010900780c */ /* 0x000fce0003f05270 */
[----:B------:R-:W2:Y:S08]  /*10e0*/  LDC R10, c[0x0][0xb0c] ;  /* 0x0002c300ff0a7b82 */ /* 0x000eb00000000800 */
[----:B------:R-:W3:Y:S08]  /*10f0*/  LDC R11, c[0x0][0x370] ;  /* 0x0000dc00ff0b7b82 */ /* 0x000ef00000000800 */
[----:B------:R-:W4:Y:S01]  /*1100*/  LDC R12, c[0x0][0x374] ;  /* 0x0000dd00ff0c7b82 */ /* 0x000f220000000800 */
[----:B-1----:R-:W-:-:S07]  /*1110*/  ISETP.NE.AND P1, PT, R4, 0x1, PT ;  /* 0x000000010400780c */ /* 0x002fce0003f25270 */
[----:B------:R-:W3:Y:S01]  /*1120*/  LDC.64 R6, c[0x0][0xb10] ;  /* 0x0002c400ff067b82 */ /* 0x000ee20000000a00 */
[----:B--2---:R-:W-:-:S07]  /*1130*/  ISETP.NE.AND P2, PT, R10, 0x1, PT ;  /* 0x000000010a00780c */ /* 0x004fce0003f45270 */
[----:B------:R-:W1:Y:S08]  /*1140*/  LDC R8, c[0x0][0xb20] ;  /* 0x0002c800ff087b82 */ /* 0x000e700000000800 */
[----:B------:R-:W2:Y:S01]  /*1150*/  LDC.64 R2, c[0x0][0xb28] ;  /* 0x0002ca00ff027b82 */ /* 0x000ea20000000a00 */
[----:B----4-:R-:W-:-:S04]  /*1160*/  IMAD.HI.U32 R13, R12, R5, RZ ;  /* 0x000000050c0d7227 */ /* 0x010fc800078e00ff */
[----:B------:R-:W-:-:S04]  /*1170*/  IMAD.HI.U32 R5, R20, R5, RZ ;  /* 0x0000000514057227 */ /* 0x000fc800078e00ff */
[----:B---3--:R-:W-:-:S04]  /*1180*/  IMAD.HI.U32 R14, R11, R6, RZ ;  /* 0x000000060b0e7227 */ /* 0x008fc800078e00ff */
[C---:B------:R-:W-:Y:S01]  /*1190*/  IMAD.HI.U32 R16, R21.reuse, R6, RZ ;  /* 0x0000000615107227 */ /* 0x040fe200078e00ff */
[-C--:B------:R-:W-:Y:S02]  /*11a0*/  @P2 SHF.R.U32.HI R11, RZ, R7.reuse, R14 ;  /* 0x00000007ff0b2219 */ /* 0x080fe4000001160e */
[-C--:B-1----:R-:W-:Y:S02]  /*11b0*/  @P1 SHF.R.U32.HI R12, RZ, R8.reuse, R13 ;  /* 0x00000008ff0c1219 */ /* 0x082fe4000001160d */
[----:B------:R-:W-:Y:S02]  /*11c0*/  SHF.R.U32.HI R5, RZ, R8, R5 ;  /* 0x00000008ff057219 */ /* 0x000fe40000011605 */
[----:B------:R-:W-:Y:S02]  /*11d0*/  SHF.R.U32.HI R16, RZ, R7, R16 ;  /* 0x00000007ff107219 */ /* 0x000fe40000011610 */
[----:B------:R-:W-:Y:S01]  /*11e0*/  SEL R5, R20, R5, !P1 ;  /* 0x0000000514057207 */ /* 0x000fe20004800000 */
[----:B--2---:R-:W-:Y:S01]  /*11f0*/  IMAD.HI.U32 R14, R12, R2, RZ ;  /* 0x000000020c0e7227 */ /* 0x004fe200078e00ff */
[----:B------:R-:W-:-:S02]  /*1200*/  SEL R7, R21, R16, !P2 ;  /* 0x0000001015077207 */ /* 0x000fc40005000000 */
[----:B------:R-:W-:Y:S01]  /*1210*/  IADD3 R13, PT, PT, -R5, RZ, RZ ;  /* 0x000000ff050d7210 */ /* 0x000fe20007ffe1ff */
[----:B------:R-:W-:Y:S01]  /*1220*/  IMAD.HI.U32 R6, R11, R2, RZ ;  /* 0x000000020b067227 */ /* 0x000fe200078e00ff */
[----:B------:R-:W-:-:S03]  /*1230*/  @P0 SHF.R.U32.HI R12, RZ, R3, R14 ;  /* 0x00000003ff0c0219 */ /* 0x000fc6000001160e */
[----:B------:R-:W-:Y:S01]  /*1240*/  IMAD R13, R4, R13, R20 ;  /* 0x0000000d040d7224 */ /* 0x000fe200078e0214 */
[----:B------:R-:W-:Y:S01]  /*1250*/  @P0 SHF.R.U32.HI R11, RZ, R3, R6 ;  /* 0x00000003ff0b0219 */ /* 0x000fe20000011606 */
[----:B------:R-:W-:-:S04]  /*1260*/  IMAD R12, R12, R9, RZ ;  /* 0x000000090c0c7224 */ /* 0x000fc800078e02ff */
[----:B------:R-:W-:Y:S01]  /*1270*/  IMAD R6, R11, R9, RZ ;  /* 0x000000090b067224 */ /* 0x000fe200078e02ff */
[----:B------:R-:W-:-:S04]  /*1280*/  ISETP.GE.AND P1, PT, R5, R12, PT ;  /* 0x0000000c0500720c */ /* 0x000fc80003f26270 */
[----:B------:R-:W-:Y:S01]  /*1290*/  ISETP.GE.OR P1, PT, R7, R6, P1 ;  /* 0x000000060700720c */ /* 0x000fe20000f26670 */
[----:B------:R-:W-:-:S05]  /*12a0*/  IMAD.HI.U32 R6, R5, R2, RZ ;  /* 0x0000000205067227 */ /* 0x000fca00078e00ff */
[----:B------:R-:W-:-:S04]  /*12b0*/  SHF.R.U32.HI R6, RZ, R3, R6 ;  /* 0x00000003ff067219 */ /* 0x000fc80000011606 */
[----:B------:R-:W-:-:S03]  /*12c0*/  SEL R6, R5, R6, !P0 ;  /* 0x0000000605067207 */ /* 0x000fc60004000000 */
[----:B------:R-:W-:Y:S01]  /*12d0*/  @!P1 IMAD.HI.U32 R8, R7, R2, RZ ;  /* 0x0000000207089227 */ /* 0x000fe200078e00ff */
[----:B------:R-:W-:-:S04]  /*12e0*/  IADD3 R2, PT, PT, -R6, RZ, RZ ;  /* 0x000000ff06027210 */ /* 0x000fc80007ffe1ff */
[----:B------:R-:W-:Y:S01]  /*12f0*/  @!P1 SHF.R.U32.HI R8, RZ, R3, R8 ;  /* 0x00000003ff089219 */ /* 0x000fe20000011608 */
[----:B------:R-:W-:-:S03]  /*1300*/  IMAD R2, R9, R2, R5 ;  /* 0x0000000209027224 */ /* 0x000fc600078e0205 */
[----:B------:R-:W-:-:S05]  /*1310*/  @!P1 SEL R3, R7, R8, !P0 ;  /* 0x0000000807039207 */ /* 0x000fca0004000000 */
[--C-:B------:R-:W-:Y:S02]  /*1320*/  @!P1 IMAD.IADD R6, R6, 0x1, -R3.reuse ;  /* 0x0000000106069824 */ /* 0x100fe400078e0a03 */
[----:B------:R-:W-:Y:S01]  /*1330*/  @!P1 IMAD R3, R2, R11, R3 ;  /* 0x0000000b02039224 */ /* 0x000fe200078e0203 */
[----:B------:R-:W-:Y:S01]  /*1340*/  IADD3 R2, PT, PT, -R7, RZ, RZ ;  /* 0x000000ff07027210 */ /* 0x000fe20007ffe1ff */
[----:B------:R-:W-:Y:S02]  /*1350*/  @!P1 IMAD R5, R6, R9, R7 ;  /* 0x0000000906059224 */ /* 0x000fe400078e0207 */
[----:B------:R-:W-:Y:S02]  /*1360*/  @!P1 IMAD.MOV.U32 R7, RZ, RZ, R3 ;  /* 0x000000ffff079224 */ /* 0x000fe400078e0003 */
[----:B------:R-:W-:Y:S02]  /*1370*/  IMAD R2, R10, R2, R21 ;  /* 0x000000020a027224 */ /* 0x000fe400078e0215 */
[----:B------:R-:W-:-:S02]  /*1380*/  IMAD R20, R5, R4, R13 ;  /* 0x0000000405147224 */ /* 0x000fc400078e020d */
[----:B------:R-:W-:Y:S02]  /*1390*/  IMAD R21, R7, R10, R2 ;  /* 0x0000000a07157224 */ /* 0x000fe400078e0202 */
.L_x_16:
[----:B------:R-:W1:Y:S01]  /*13a0*/  LDCU UR4, c[0x0][0xb30] ;  /* 0x00016600ff0477ac */ /* 0x000e620008000800 */
[----:B------:R-:W2:Y:S08]  /*13b0*/  S2UR UR37, SR_CgaCtaId ;  /* 0x00000000002579c3 */ /* 0x000eb00000008800 */
[----:B------:R-:W3:Y:S01]  /*13c0*/  LDC R40, c[0x0][0xb24] ;  /* 0x0002c900ff287b82 */ /* 0x000ee20000000800 */
[----:B-1----:R-:W-:-:S09]  /*13d0*/  UISETP.NE.AND UP1, UPT, UR4, 0x1, UPT ;  /* 0x000000010400788c */ /* 0x002fd2000bf25270 */
[----:B--2---:R-:W-:Y:S05]  /*13e0*/  BRA.U UP1, `(.L_x_17) ;  /* 0x0000000101407547 */ /* 0x004fea000b800000 */
[----:B------:R-:W1:Y:S08]  /*13f0*/  LDC.64 R4, c[0x0][0xb10] ;  /* 0x0002c400ff047b82 */ /* 0x000e700000000a00 */
[----:B------:R-:W2:Y:S08]  /*1400*/  LDC.64 R2, c[0x0][0xb18] ;  /* 0x0002c600ff027b82 */ /* 0x000eb00000000a00 */
[----:B------:R-:W4:Y:S08]  /*1410*/  LDC R6, c[0x0][0xb20] ;  /* 0x0002c800ff067b82 */ /* 0x000f300000000800 */
[----:B------:R-:W3:Y:S01]  /*1420*/  LDC R8, c[0x0][0xb0c] ;  /* 0x0002c300ff087b82 */ /* 0x000ee20000000800 */
[----:B-1----:R-:W-:-:S05]  /*1430*/  IMAD.HI.U32 R4, R21, R4, RZ ;  /* 0x0000000415047227 */ /* 0x002fca00078e00ff */
[----:B------:R-:W-:Y:S01]  /*1440*/  SHF.R.U32.HI R4, RZ, R5, R4 ;  /* 0x00000005ff047219 */ /* 0x000fe20000011604 */
[----:B--2---:R-:W-:Y:S01]  /*1450*/  IMAD.HI.U32 R3, R20, R3, RZ ;  /* 0x0000000314037227 */ /* 0x004fe200078e00ff */
[----:B------:R-:W-:-:S04]  /*1460*/  ISETP.NE.AND P0, PT, R2, 0x1, PT ;  /* 0x000000010200780c */ /* 0x000fc80003f05270 */
[----:B----4-:R-:W-:-:S04]  /*1470*/  SHF.R.U32.HI R3, RZ, R6, R3 ;  /* 0x00000006ff037219 */ /* 0x010fc80000011603 */
[----:B------:R-:W-:Y:S02]  /*1480*/  SEL R3, R20, R3, !P0 ;  /* 0x0000000314037207 */ /* 0x000fe40004000000 */
[----:B---3--:R-:W-:-:S04]  /*1490*/  ISETP.NE.AND P1, PT, R8, 0x1, PT ;  /* 0x000000010800780c */ /* 0x008fc80003f25270 */
[----:B------:R-:W-:-:S05]  /*14a0*/  SEL R4, R21, R4, !P1 ;  /* 0x0000000415047207 */ /* 0x000fca0004800000 */
[----:B------:R-:W-:Y:S02]  /*14b0*/  IMAD.IADD R5, R3, 0x1, -R4 ;  /* 0x0000000103057824 */ /* 0x000fe400078e0a04 */
[----:B------:R-:W-:Y:S02]  /*14c0*/  IMAD.IADD R3, R4, 0x1, -R3 ;  /* 0x0000000104037824 */ /* 0x000fe400078e0a03 */
[----:B------:R-:W-:Y:S02]  /*14d0*/  IMAD R21, R5, R8, R21 ;  /* 0x0000000805157224 */ /* 0x000fe400078e0215 */
[----:B------:R-:W-:-:S07]  /*14e0*/  IMAD R20, R3, R2, R20 ;  /* 0x0000000203147224 */ /* 0x000fce00078e0214 */
.L_x_17:
[----:B------:R-:W-:Y:S01]  /*14f0*/  BAR.SYNC.DEFER_BLOCKING 0x0 ;  /* 0x0000000000007b1d */ /* 0x000fe20000010000 */
[----:B------:R-:W-:Y:S01]  /*1500*/  UISETP.NE.AND UP1, UPT, UR8, 0x2, UPT ;  /* 0x000000020800788c */ /* 0x000fe2000bf25270 */
[----:B------:R-:W-:Y:S02]  /*1510*/  ISETP.NE.OR P5, PT, R0, 0x2, !P5 ;  /* 0x000000020000780c */ /* 0x000fe40006fa5670 */
[----:B------:R-:W-:-:S06]  /*1520*/  LOP3.LUT R2, R103, 0x1f, RZ, 0xc0, !PT ;  /* 0x0000001f67027812 */ /* 0x000fcc00078ec0ff */
[----:B------:R-:W-:Y:S05]  /*1530*/  BRA.U UP1, `(.L_x_18) ;  /* 0x0000001901307547 */ /* 0x000fea000b800000 */
[----:B------:R-:W1:Y:S01]  /*1540*/  LDCU UR13, c[0x0][0x38c] ;  /* 0x00007180ff0d77ac */ /* 0x000e620008000800 */
[----:B------:R-:W2:Y:S01]  /*1550*/  LDC R9, c[0x0][0x370] ;  /* 0x0000dc00ff097b82 */ /* 0x000ea20000000800 */
[----:B------:R-:W-:Y:S01]  /*1560*/  PLOP3.LUT P1, PT, PT, PT, UP2, 0x80, 0x8 ;  /* 0x000000000008781c */ /* 0x000fe20003f2f028 */
[----:B------:R-:W-:Y:S01]  /*1570*/  IMAD.MOV.U32 R15, RZ, RZ, 0x1 ;  /* 0x00000001ff0f7424 */ /* 0x000fe200078e00ff */
[----:B------:R-:W-:Y:S01]  /*1580*/  ISETP.EQ.OR P4, PT, R2, RZ, P5 ;  /* 0x000000ff0200720c */ /* 0x000fe20002f82670 */
[----:B------:R-:W-:Y:S01]  /*1590*/  IMAD.MOV.U32 R14, RZ, RZ, RZ ;  /* 0x000000ffff0e7224 */ /* 0x000fe200078e00ff */
[----:B------:R-:W-:Y:S02]  /*15a0*/  PLOP3.LUT P1, PT, P1, PT, PT, 0x8, 0x80 ;  /* 0x000000000080781c */ /* 0x000fe40000f2e170 */
[----:B------:R-:W-:Y:S01]  /*15b0*/  CS2R R12, SRZ ;  /* 0x00000000000c7805 */ /* 0x000fe2000001ff00 */
[----:B------:R-:W-:Y:S01]  /*15c0*/  IMAD.MOV.U32 R10, RZ, RZ, 0x1 ;  /* 0x00000001ff0a7424 */ /* 0x000fe200078e00ff */
[----:B------:R-:W4:Y:S01]  /*15d0*/  LDC R0, c[0x0][0x374] ;  /* 0x0000dd00ff007b82 */ /* 0x000f220000000800 */
[----:B------:R-:W2:Y:S01]  /*15e0*/  LDCU.64 UR22, c[0x0][0x348] ;  /* 0x00006900ff1677ac */ /* 0x000ea20008000a00 */
[----:B------:R-:W-:Y:S01]  /*15f0*/  UMOV UR6, URZ ;  /* 0x000000ff00067c82 */ /* 0x000fe20008000000 */
[----:B-1----:R-:W-:-:S04]  /*1600*/  UIADD3 UR5, UPT, UPT, UR13, 0x3f, URZ ;  /* 0x0000003f0d057890 */ /* 0x002fc8000fffe0ff */
[----:B------:R-:W-:-:S04]  /*1610*/  USHF.R.S32.HI UR4, URZ, 0x1f, UR5 ;  /* 0x0000001fff047899 */ /* 0x000fc80008011405 */
[----:B------:R-:W-:-:S04]  /*1620*/  ULEA.HI UR4, UR4, UR5, URZ, 0x6 ;  /* 0x0000000504047291 */ /* 0x000fc8000f8f30ff */
[----:B------:R-:W-:Y:S02]  /*1630*/  USHF.R.S32.HI UR15, URZ, 0x6, UR4 ;  /* 0x00000006ff0f7899 */ /* 0x000fe40008011404 */
[----:B------:R-:W-:Y:S02]  /*1640*/  UIADD3 UR4, UPT, UPT, UR13, -0x1, URZ ;  /* 0xffffffff0d047890 */ /* 0x000fe4000fffe0ff */
[----:B------:R-:W-:Y:S02]  /*1650*/  UISETP.LT.U32.AND UP0, UPT, UR15, 0x11, UPT ;  /* 0x000000110f00788c */ /* 0x000fe4000bf01070 */
[----:B------:R-:W-:Y:S02]  /*1660*/  UISETP.GE.U32.AND UP1, UPT, UR4, -0x7f, UPT ;  /* 0xffffff810400788c */ /* 0x000fe4000bf26070 */
[----:B------:R-:W-:Y:S02]  /*1670*/  USEL UR14, UR15, 0x11, UP0 ;  /* 0x000000110f0e7887 */ /* 0x000fe40008000000 */
[----:B------:R-:W-:-:S02]  /*1680*/  UIADD3 UR13, UPT, UPT, UR13, 0x7e, URZ ;  /* 0x0000007e0d0d7890 */ /* 0x000fc4000fffe0ff */
[----:B------:R-:W-:Y:S02]  /*1690*/  UIADD3 UR5, UPT, UPT, UR14, -0x1, URZ ;  /* 0xffffffff0e057890 */ /* 0x000fe4000fffe0ff */
[----:B------:R-:W-:-:S03]  /*16a0*/  UIADD3 UR7, UPT, UPT, UR15, -UR14, URZ ;  /* 0x8000000e0f077290 */ /* 0x000fc6000fffe0ff */
[----:B------:R-:W-:-:S04]  /*16b0*/  @UP1 UIADD3 UR5, UPT, UPT, UR14, URZ, URZ ;  /* 0x000000ff0e051290 */ /* 0x000fc8000fffe0ff */
[----:B--2---:R-:W-:-:S12]  /*16c0*/  UIADD3 UR5, UPT, UPT, UR5, 0x1, URZ ;  /* 0x0000000105057890 */ /* 0x004fd8000fffe0ff */
.L_x_36:
[----:B------:R-:W-:Y:S01]  /*16d0*/  UISETP.NE.AND UP0, UPT, UR37, URZ, UPT ;  /* 0x000000ff2500728c */ /* 0x000fe2000bf05270 */
[----:B------:R-:W1:Y:S08]  /*16e0*/  S2UR UR37, SR_CgaCtaId ;  /* 0x00000000002579c3 */ /* 0x000e700000008800 */
[----:B------:R-:W-:Y:S05]  /*16f0*/  BRA.U UP0, `(.L_x_19) ;  /* 0x0000000100347547 */ /* 0x000fea000b800000 */
[----:B------:R-:W2:Y:S01]  /*1700*/  S2R R2, SR_CgaCtaId ;  /* 0x0000000000027919 */ /* 0x000ea20000008800 */
[----:B------:R-:W-:-:S04]  /*1710*/  MOV R3, 0x400 ;  /* 0x0000040000037802 */ /* 0x000fc80000000f00 */
[----:B--2---:R-:W-:Y:S02]  /*1720*/  LEA R3, R2, R3, 0x18 ;  /* 0x0000000302037211 */ /* 0x004fe400078ec0ff */
[----:B------:R-:W-:-:S03]  /*1730*/  SHF.L.U32 R2, R10, 0x1f, RZ ;  /* 0x0000001f0a027819 */ /* 0x000fc600000006ff */
[----:B------:R-:W-:-:S04]  /*1740*/  IMAD R3, R12, 0x8, R3 ;  /* 0x000000080c037824 */ /* 0x000fc800078e0203 */
[----:B------:R-:W2:Y:S02]  /*1750*/  SYNCS.PHASECHK.TRANS64.TRYWAIT P0, [R3+URZ+0x1b0], R2 ;  /* 0x0001b002030075a7 */ /* 0x000ea400080011ff */
[----:B--2---:R-:W-:Y:S05]  /*1760*/  @!P0 BRA `(.L_x_20) ;  /* 0x0000006000b48947 */ /* 0x004fea0003800000 */
.L_x_119:
[----:B------:R-:W-:Y:S01]  /*1770*/  VIADD R12, R12, 0x1 ;  /* 0x000000010c0c7836 */ /* 0x000fe20000000000 */
[----:B------:R2:W-:Y:S04]  /*1780*/  SYNCS.ARRIVE.TRANS64.A1T0 RZ, [R3+URZ+0x1a0], RZ ;  /* 0x0001a0ff03ff79a7 */ /* 0x0005e800081000ff */
[----:B------:R-:W-:-:S04]  /*1790*/  ISETP.NE.AND P0, PT, R12, 0x2, PT ;  /* 0x000000020c00780c */ /* 0x000fc80003f05270 */
[----:B------:R-:W-:Y:S02]  /*17a0*/  SEL R12, R12, RZ, P0 ;  /* 0x000000ff0c0c7207 */ /* 0x000fe40000000000 */
[----:B--2---:R-:W-:-:S04]  /*17b0*/  SEL R3, RZ, 0x1, P0 ;  /* 0x00000001ff037807 */ /* 0x004fc80000000000 */
[----:B------:R-:W-:-:S07]  /*17c0*/  LOP3.LUT R10, R10, R3, RZ, 0x3c, !PT ;  /* 0x000000030a0a7212 */ /* 0x000fce00078e3cff */
.L_x_19:
[----:B------:R-:W-:Y:S01]  /*17d0*/  UMOV UR4, 0x400 ;  /* 0x0000040000047882 */ /* 0x000fe20000000000 */
[----:B------:R-:W-:Y:S01]  /*17e0*/  SHF.L.U32 R2, R15, 0x1f, RZ ;  /* 0x0000001f0f027819 */ /* 0x000fe200000006ff */
[----:B-1----:R-:W-:Y:S01]  /*17f0*/  ULEA UR4, UR37, UR4, 0x18 ;  /* 0x0000000425047291 */ /* 0x002fe2000f8ec0ff */
[----:B------:R-:W-:Y:S01]  /*1800*/  R2UR UR34, R21 ;  /* 0x00000000152272ca */ /* 0x000fe200000e0000 */
[----:B------:R-:W-:Y:S01]  /*1810*/  UISETP.GE.U32.AND UP0, UPT, UR13, 0x7f, UPT ;  /* 0x0000007f0d00788c */ /* 0x000fe2000bf06070 */
[----:B------:R-:W-:Y:S01]  /*1820*/  R2UR UR10, R20 ;  /* 0x00000000140a72ca */ /* 0x000fe200000e0000 */
[----:B------:R-:W-:Y:S01]  /*1830*/  ULEA UR8, UR6, UR4, 0x3 ;  /* 0x0000000406087291 */ /* 0x000fe2000f8e18ff */
[----:B------:R-:W-:-:S08]  /*1840*/  UMOV UR24, URZ ;  /* 0x000000ff00187c82 */ /* 0x000fd00008000000 */
[----:B------:R1:W2:Y:S01]  /*1850*/  SYNCS.PHASECHK.TRANS64.TRYWAIT P0, [UR8+0x88], R2 ;  /* 0x00008802ff0075a7 */ /* 0x0002a20008001108 */
[----:B------:R-:W-:Y:S02]  /*1860*/  USHF.L.U32 UR34, UR34, 0x6, URZ ;  /* 0x0000000622227899 */ /* 0x000fe400080006ff */
[----:B------:R-:W-:Y:S01]  /*1870*/  USHF.L.U32 UR10, UR10, 0x7, URZ ;  /* 0x000000070a0a7899 */ /* 0x000fe200080006ff */
[----:B------:R-:W-:Y:S11]  /*1880*/  BRA.U !UP0, `(.L_x_21) ;  /* 0x0000000108a87547 */ /* 0x000ff6000b800000 */
[----:B------:R-:W-:Y:S01]  /*1890*/  UMOV UR16, URZ ;  /* 0x000000ff00107c82 */ /* 0x000fe20008000000 */
[----:B------:R-:W-:-:S05]  /*18a0*/  UMOV UR17, UR6 ;  /* 0x0000000600117c82 */ /* 0x000fca0008000000 */
.L_x_26:
[----:B-1----:R-:W-:Y:S01]  /*18b0*/  ULEA UR33, UR17, UR4, 0x3 ;  /* 0x0000000411217291 */ /* 0x002fe2000f8e18ff */
[----:B--2---:R-:W-:Y:S01]  /*18c0*/  @!P5 MOV R3, 0x3000 ;  /* 0x000030000003d802 */ /* 0x004fe20000000f00 */
[----:B--2---:R-:W-:Y:S10]  /*18d0*/  @P0 BRA `(.L_x_22) ;  /* 0x00000000000c0947 */ /* 0x004ff40003800000 */
[----:B------:R-:W-:-:S04]  /*18e0*/  SHF.L.U32 R5, R15, 0x1f, RZ ;  /* 0x0000001f0f057819 */ /* 0x000fc800000006ff */
[----:B------:R-:W2:Y:S02]  /*18f0*/  SYNCS.PHASECHK.TRANS64.TRYWAIT P0, [UR33+0x88], R5 ;  /* 0x00008805ff0075a7 */ /* 0x000ea40008001121 */
[----:B--2---:R-:W-:Y:S05]  /*1900*/  @!P0 BRA `(.L_x_23) ;  /* 0x0000006000608947 */ /* 0x004fea0003800000 */
.L_x_22:
[----:B------:R2:W-:Y:S01]  /*1910*/  @!P5 SYNCS.ARRIVE.TRANS64 RZ, [UR33], R3 ;  /* 0x00000003ffffd9a7 */ /* 0x0005e20008000021 */
[----:B------:R-:W-:Y:S04]  /*1920*/  BSSY.RECONVERGENT B0, `(.L_x_24) ;  /* 0x0000003000007945 */ /* 0x000fe80003800200 */
[----:B------:R-:W-:Y:S05]  /*1930*/  @P4 BRA `(.L_x_25) ;  /* 0x0000000000044947 */ /* 0x000fea0003800000 */
[----:B------:R-:W-:Y:S05]  /*1940*/  BPT.TRAP 0x1 ;  /* 0x000000040000795c */ /* 0x000fea0000300000 */
.L_x_25:
[----:B------:R-:W-:Y:S05]  /*1950*/  BSYNC.RECONVERGENT B0 ;  /* 0x0000000000007941 */ /* 0x000fea0003800200 */
.L_x_24:
[----:B------:R-:W-:Y:S02]  /*1960*/  UIADD3 UR6, UPT, UPT, UR17, 0x1, URZ ;  /* 0x0000000111067890 */ /* 0x000fe4000fffe0ff */
[----:B------:R-:W-:Y:S02]  /*1970*/  ULEA UR32, UR17, UR4, 0xc ;  /* 0x0000000411207291 */ /* 0x000fe4000f8e60ff */
[----:B------:R-:W-:Y:S02]  /*1980*/  UISETP.NE.AND UP0, UPT, UR6, 0x11, UPT ;  /* 0x000000110600788c */ /* 0x000fe4000bf05270 */
[----:B------:R-:W-:Y:S02]  /*1990*/  UIADD3 UR26, UP1, UPT, UR22, 0x80, URZ ;  /* 0x00000080161a7890 */ /* 0x000fe4000ff3e0ff */
[----:B------:R-:W-:Y:S02]  /*19a0*/  USEL UR9, URZ, 0x1, UP0 ;  /* 0x00000001ff097887 */ /* 0x000fe40008000000 */
[----:B------:R-:W-:-:S02]  /*19b0*/  USEL UR6, UR6, URZ, UP0 ;  /* 0x000000ff06067287 */ /* 0x000fc40008000000 */
[----:B------:R-:W-:Y:S02]  /*19c0*/  UIADD3 UR20, UP0, UPT, UR22, 0x180, URZ ;  /* 0x0000018016147890 */ /* 0x000fe4000ff1e0ff */
[----:B------:R-:W-:Y:S01]  /*19d0*/  ULEA UR8, UR6, UR4, 0x3 ;  /* 0x0000000406087291 */ /* 0x000fe2000f8e18ff */
[----:B------:R-:W-:Y:S01]  /*19e0*/  LOP3.LUT R15, R15, UR9, RZ, 0x3c, !PT ;  /* 0x000000090f0f7c12 */ /* 0x000fe2000f8e3cff */
[----:B------:R-:W-:Y:S02]  /*19f0*/  USHF.L.U32 UR35, UR16, 0x6, URZ ;  /* 0x0000000610237899 */ /* 0x000fe400080006ff */
[----:B------:R-:W-:Y:S01]  /*1a00*/  UIADD3.X UR27, UPT, UPT, URZ, UR23, URZ, UP1, !UPT ;  /* 0x00000017ff1b7290 */ /* 0x000fe20008ffe4ff */
[----:B-1----:R-:W-:Y:S01]  /*1a10*/  SHF.L.U32 R2, R15, 0x1f, RZ ;  /* 0x0000001f0f027819 */ /* 0x002fe200000006ff */
[----:B------:R-:W-:Y:S02]  /*1a20*/  UIADD3 UR32, UPT, UPT, UR32, 0x4400, URZ ;  /* 0x0000440020207890 */ /* 0x000fe4000fffe0ff */
[----:B------:R-:W-:Y:S01]  /*1a30*/  UIADD3.X UR21, UPT, UPT, URZ, UR23, URZ, UP0, !UPT ;  /* 0x00000017ff157290 */ /* 0x000fe200087fe4ff */
[----:B------:R1:W1:Y:S01]  /*1a40*/  SYNCS.PHASECHK.TRANS64.TRYWAIT P0, [UR8+0x88], R2 ;  /* 0x00008802ff0075a7 */ /* 0x0002620008001108 */
[----:B------:R-:W-:Y:S01]  /*1a50*/  ULEA UR8, UR17, UR4, 0xd ;  /* 0x0000000411087291 */ /* 0x000fe2000f8e68ff */
[----:B------:R-:W-:Y:S01]  /*1a60*/  UMOV UR18, 0x0 ;  /* 0x0000000000127882 */ /* 0x000fe20000000000 */
[----:B------:R-:W-:-:S02]  /*1a70*/  UMOV UR19, 0x10000000 ;  /* 0x1000000000137882 */ /* 0x000fc40000000000 */
[----:B------:R-:W-:Y:S01]  /*1a80*/  UIADD3 UR8, UPT, UPT, UR8, 0x15400, URZ ;  /* 0x0001540008087890 */ /* 0x000fe2000fffe0ff */
[----:B------:R1:W-:Y:S01]  /*1a90*/  UTMALDG.3D [UR32], [UR26], desc[UR18] ;  /* 0x000012201a0075b4 */ /* 0x0003e20008011000 */
[----:B------:R-:W-:Y:S01]  /*1aa0*/  UMOV UR12, UR36 ;  /* 0x00000024000c7c82 */ /* 0x000fe20008000000 */
[----:B------:R-:W-:Y:S01]  /*1ab0*/  UMOV UR9, UR33 ;  /* 0x0000002100097c82 */ /* 0x000fe20008000000 */
[----:B------:R-:W-:Y:S01]  /*1ac0*/  UMOV UR11, UR35 ;  /* 0x00000023000b7c82 */ /* 0x000fe20008000000 */
[----:B------:R-:W-:Y:S01]  /*1ad0*/  UIADD3 UR16, UPT, UPT, UR16, 0x1, URZ ;  /* 0x0000000110107890 */ /* 0x000fe2000fffe0ff */
[----:B------:R-:W-:Y:S01]  /*1ae0*/  UMOV UR24, UR5 ;  /* 0x0000000500187c82 */ /* 0x000fe20008000000 */
[----:B------:R-:W-:Y:S02]  /*1af0*/  UMOV UR17, UR6 ;  /* 0x0000000600117c82 */ /* 0x000fe40008000000 */
[----:B------:R1:W-:Y:S01]  /*1b00*/  UTMALDG.3D [UR8], [UR20], desc[UR18] ;  /* 0x00001208140075b4 */ /* 0x0003e20008011000 */
[----:B------:R-:W-:-:S09]  /*1b10*/  UISETP.NE.AND UP0, UPT, UR16, UR5, UPT ;  /* 0x000000051000728c */ /* 0x000fd2000bf05270 */
[----:B------:R-:W-:Y:S05]  /*1b20*/  BRA.U UP0, `(.L_x_26) ;  /* 0xfffffffd00607547 */ /* 0x000fea000b83ffff */
.L_x_21:
[----:B-1----:R-:W-:Y:S01]  /*1b30*/  ULEA UR8, UR6, UR4, 0x3 ;  /* 0x0000000406087291 */ /* 0x002fe2000f8e18ff */
[----:B------:R-:W-:Y:S01]  /*1b40*/  SHF.L.U32 R2, R15, 0x1f, RZ ;  /* 0x0000001f0f027819 */ /* 0x000fe200000006ff */
[----:B------:R-:W-:Y:S01]  /*1b50*/  @!P1 SYNCS.ARRIVE.TRANS64.A1T0 RZ, [UR4+0x138], RZ ;  /* 0x000138ffffff99a7 */ /* 0x000fe20008100004 */
[----:B------:R-:W-:-:S06]  /*1b60*/  UISETP.GT.AND UP0, UPT, UR15, UR14, UPT ;  /* 0x0000000e0f00728c */ /* 0x000fcc000bf04270 */
[----:B--2---:R1:W2:Y:S03]  /*1b70*/  SYNCS.PHASECHK.TRANS64.TRYWAIT P0, [UR8+0x88], R2 ;  /* 0x00008802ff0075a7 */ /* 0x0042a60008001108 */
[----:B------:R-:W-:Y:S05]  /*1b80*/  BRA.U !UP0, `(.L_x_27) ;  /* 0x0000000108ac7547 */ /* 0x000fea000b800000 */
[----:B------:R-:W-:Y:S01]  /*1b90*/  UIADD3 UR21, UPT, UPT, UR7, UR24, URZ ;  /* 0x0000001807157290 */ /* 0x000fe2000fffe0ff */
[----:B------:R-:W-:-:S11]  /*1ba0*/  UMOV UR25, UR6 ;  /* 0x0000000600197c82 */ /* 0x000fd60008000000 */
.L_x_32:
[----:B-1----:R-:W-:Y:S01]  /*1bb0*/  ULEA UR17, UR25, UR4, 0x3 ;  /* 0x0000000419117291 */ /* 0x002fe2000f8e18ff */
[----:B--2---:R-:W-:Y:S01]  /*1bc0*/  @!P5 MOV R3, 0x3000 ;  /* 0x000030000003d802 */ /* 0x004fe20000000f00 */
[----:B--2---:R-:W-:Y:S10]  /*1bd0*/  @P0 BRA `(.L_x_28) ;  /* 0x00000000000c0947 */ /* 0x004ff40003800000 */
[----:B------:R-:W-:-:S04]  /*1be0*/  SHF.L.U32 R5, R15, 0x1f, RZ ;  /* 0x0000001f0f057819 */ /* 0x000fc800000006ff */
[----:B------:R-:W2:Y:S02]  /*1bf0*/  SYNCS.PHASECHK.TRANS64.TRYWAIT P0, [UR17+0x88], R5 ;  /* 0x00008805ff0075a7 */ /* 0x000ea40008001111 */
[----:B--2---:R-:W-:Y:S05]  /*1c00*/  @!P0 BRA `(.L_x_29) ;  /* 0x0000005c00b88947 */ /* 0x004fea0003800000 */
.L_x_28:
[----:B------:R2:W-:Y:S01]  /*1c10*/  @!P5 SYNCS.ARRIVE.TRANS64 RZ, [UR17], R3 ;  /* 0x00000003ffffd9a7 */ /* 0x0005e20008000011 */
[----:B------:R-:W-:Y:S04]  /*1c20*/  BSSY.RECONVERGENT B0, `(.L_x_30) ;  /* 0x0000003000007945 */ /* 0x000fe80003800200 */
[----:B------:R-:W-:Y:S05]  /*1c30*/  @P4 BRA `(.L_x_31) ;  /* 0x0000000000044947 */ /* 0x000fea0003800000 */
[----:B------:R-:W-:Y:S05]  /*1c40*/  BPT.TRAP 0x1 ;  /* 0x000000040000795c */ /* 0x000fea0000300000 */
.L_x_31:
[----:B------:R-:W-:Y:S05]  /*1c50*/  BSYNC.RECONVERGENT B0 ;  /* 0x0000000000007941 */ /* 0x000fea0003800200 */
.L_x_30:
        /* <DEDUP_REMOVED lines=10> */
[----:B------:R-:W-:Y:S01]  /*1d00*/  UIADD3 UR16, UPT, UPT, UR16, 0x4400, URZ ;  /* 0x0000440010107890 */ /* 0x000fe2000fffe0ff */
[----:B-1----:R-:W-:Y:S01]  /*1d10*/  SHF.L.U32 R2, R15, 0x1f, RZ ;  /* 0x0000001f0f027819 */ /* 0x002fe200000006ff */
[----:B------:R-:W-:Y:S02]  /*1d20*/  UIADD3.X UR31, UPT, UPT, URZ, UR23, URZ, UP1, !UPT ;  /* 0x00000017ff1f7290 */ /* 0x000fe40008ffe4ff */
[----:B------:R-:W-:Y:S01]  /*1d30*/  UIADD3.X UR29, UPT, UPT, URZ, UR23, URZ, UP0, !UPT ;  /* 0x00000017ff1d7290 */ /* 0x000fe200087fe4ff */
[----:B------:R1:W1:Y:S01]  /*1d40*/  SYNCS.PHASECHK.TRANS64.TRYWAIT P0, [UR8+0x88], R2 ;  /* 0x00008802ff0075a7 */ /* 0x0002620008001108 */
[----:B------:R-:W-:Y:S01]  /*1d50*/  ULEA UR8, UR25, UR4, 0xd ;  /* 0x0000000419087291 */ /* 0x000fe2000f8e68ff */
[----:B------:R-:W-:Y:S01]  /*1d60*/  UMOV UR26, 0x0 ;  /* 0x00000000001a7882 */ /* 0x000fe20000000000 */
[----:B------:R-:W-:-:S02]  /*1d70*/  UMOV UR27, 0x10000000 ;  /* 0x10000000001b7882 */ /* 0x000fc40000000000 */
[----:B------:R-:W-:Y:S01]  /*1d80*/  UIADD3 UR8, UPT, UPT, UR8, 0x15400, URZ ;  /* 0x0001540008087890 */ /* 0x000fe2000fffe0ff */
[----:B------:R-:W-:Y:S01]  /*1d90*/  UMOV UR18, UR34 ;  /* 0x0000002200127c82 */ /* 0x000fe20008000000 */
[----:B------:R-:W-:Y:S01]  /*1da0*/  UMOV UR20, UR36 ;  /* 0x0000002400147c82 */ /* 0x000fe20008000000 */
[----:B------:R-:W-:Y:S01]  /*1db0*/  UMOV UR12, UR36 ;  /* 0x00000024000c7c82 */ /* 0x000fe20008000000 */
[----:B------:R-:W-:Y:S01]  /*1dc0*/  UMOV UR9, UR17 ;  /* 0x0000001100097c82 */ /* 0x000fe20008000000 */
[----:B------:R-:W-:Y:S01]  /*1dd0*/  UMOV UR11, UR19 ;  /* 0x00000013000b7c82 */ /* 0x000fe20008000000 */
[----:B------:R1:W-:Y:S01]  /*1de0*/  UTMALDG.3D [UR16], [UR30], desc[UR26] ;  /* 0x00001a101e0075b4 */ /* 0x0003e20008011000 */
[----:B------:R-:W-:Y:S01]  /*1df0*/  UIADD3 UR24, UPT, UPT, UR24, 0x1, URZ ;  /* 0x0000000118187890 */ /* 0x000fe2000fffe0ff */
[----:B------:R-:W-:-:S03]  /*1e00*/  UMOV UR25, UR6 ;  /* 0x0000000600197c82 */ /* 0x000fc60008000000 */
[----:B------:R-:W-:Y:S01]  /*1e10*/  UISETP.NE.AND UP0, UPT, UR24, UR21, UPT ;  /* 0x000000151800728c */ /* 0x000fe2000bf05270 */
[----:B------:R1:W-:Y:S08]  /*1e20*/  UTMALDG.3D [UR8], [UR28], desc[UR26] ;  /* 0x00001a081c0075b4 */ /* 0x0003f00008011000 */
[----:B------:R-:W-:Y:S05]  /*1e30*/  BRA.U UP0, `(.L_x_32) ;  /* 0xfffffffd005c7547 */ /* 0x000fea000b83ffff */
.L_x_27:
[C---:B-1----:R-:W-:Y:S01]  /*1e40*/  LEA R2, R14.reuse, UR4, 0x3 ;  /* 0x000000040e027c11 */ /* 0x042fe2000f8e18ff */
[----:B------:R-:W-:Y:S01]  /*1e50*/  NOP ;  /* 0x0000000000007918 */ /* 0x000fe20000000000 */
[----:B--2---:R-:W-:Y:S02]  /*1e60*/  SHF.L.U32 R3, R13, 0x1f, RZ ;  /* 0x0000001f0d037819 */ /* 0x004fe400000006ff */
[----:B------:R-:W-:Y:S02]  /*1e70*/  LEA R4, R14, UR4, 0x4 ;  /* 0x000000040e047c11 */ /* 0x000fe4000f8e20ff */
[----:B------:R-:W1:Y:S02]  /*1e80*/  SYNCS.PHASECHK.TRANS64.TRYWAIT P0, [R2+URZ+0x140], R3 ;  /* 0x00014003020075a7 */ /* 0x000e6400080011ff */
[----:B-1----:R-:W-:Y:S05]  /*1e90*/  @!P0 BRA `(.L_x_33) ;  /* 0x0000005c002c8947 */ /* 0x002fea0003800000 */
.L_x_122:
[----:B------:R-:W2:Y:S01]  /*1ea0*/  LDS.128 R4, [R4+0x1d0] ;  /* 0x0001d00004047984 */ /* 0x000ea20000000c00 */
[----:B---3--:R-:W-:Y:S01]  /*1eb0*/  ISETP.GE.AND P0, PT, R40, 0x1, PT ;  /* 0x000000012800780c */ /* 0x008fe20003f06270 */
[----:B-1----:R-:W-:Y:S01]  /*1ec0*/  VIADD R2, R2, 0x150 ;  /* 0x0000015002027836 */ /* 0x002fe20000000000 */
[----:B------:R-:W-:Y:S01]  /*1ed0*/  @!PT LDS RZ, [RZ] ;  /* 0x00000000fffff984 */ /* 0x000fe20000000800 */
[----:B------:R-:W-:Y:S01]  /*1ee0*/  @!PT LDS RZ, [RZ] ;  /* 0x00000000fffff984 */ /* 0x000fe20000000800 */
[----:B------:R-:W-:Y:S01]  /*1ef0*/  @!PT LDS RZ, [RZ] ;  /* 0x00000000fffff984 */ /* 0x000fe20000000800 */
[----:B------:R-:W-:Y:S01]  /*1f00*/  @!PT LDS RZ, [RZ] ;  /* 0x00000000fffff984 */ /* 0x000fe20000000800 */
[----:B------:R1:W-:Y:S06]  /*1f10*/  MEMBAR.ALL.CTA ;  /* 0x0000000000007992 */ /* 0x0003ec0000008000 */
[----:B-1----:R-:W1:Y:S01]  /*1f20*/  FENCE.VIEW.ASYNC.S ;  /* 0x00000000000073c6 */ /* 0x002e620000000000 */
[----:B------:R-:W-:-:S04]  /*1f30*/  PRMT R2, RZ, 0x654, R2 ;  /* 0x00000654ff027816 */ /* 0x000fc80000000002 */
[----:B-1----:R1:W-:Y:S01]  /*1f40*/  SYNCS.ARRIVE.TRANS64.RED.A1T0 RZ, [R2+URZ], RZ ;  /* 0x000000ff02ff79a7 */ /* 0x0023e200081004ff */
[----:B--2---:R-:W-:-:S13]  /*1f50*/  LOP3.LUT P2, RZ, R6, 0x1, RZ, 0xc0, !PT ;  /* 0x0000000106ff7812 */ /* 0x004fda000784c0ff */
[----:B------:R-:W-:Y:S01]  /*1f60*/  @P2 SHF.R.U32.HI R3, RZ, 0x10, R5 ;  /* 0x00000010ff032819 */ /* 0x000fe20000011605 */
[----:B------:R-:W-:Y:S01]  /*1f70*/  VOTEU.ANY UP0, P2 ;  /* 0x0000000000ff7886 */ /* 0x000fe20001000100 */
[----:B------:R-:W-:Y:S02]  /*1f80*/  @P2 MOV R11, R4 ;  /* 0x00000004000b2202 */ /* 0x000fe40000000f00 */
[----:B------:R-:W-:Y:S02]  /*1f90*/  @P2 R2UR.BROADCAST UR8, R3 ;  /* 0x00000000030822ca */ /* 0x000fe400008e0000 */
[----:B------:R-:W-:-:S11]  /*1fa0*/  @P2 LOP3.LUT R8, R5, 0xffff, RZ, 0xc0, !PT ;  /* 0x0000ffff05082812 */ /* 0x000fd600078ec0ff */
[----:B------:R-:W-:Y:S01]  /*1fb0*/  @UP0 UMOV UR36, UR8 ;  /* 0x0000000800240c82 */ /* 0x000fe20008000000 */
[----:B-1----:R-:W-:Y:S05]  /*1fc0*/  @!P0 BRA `(.L_x_34) ;  /* 0x0000000000b88947 */ /* 0x002fea0003800000 */
[----:B------:R-:W4:Y:S01]  /*1fd0*/  LDC.64 R4, c[0x0][0xb18] ;  /* 0x0002c600ff047b82 */ /* 0x000f220000000a00 */
[----:B------:R-:W-:-:S07]  /*1fe0*/  ISETP.NE.AND P3, PT, R40, 0x1, PT ;  /* 0x000000012800780c */ /* 0x000fce0003f65270 */
[----:B------:R-:W1:Y:S08]  /*1ff0*/  LDC.64 R6, c[0x0][0xb10] ;  /* 0x0002c400ff067b82 */ /* 0x000e700000000a00 */
[----:B------:R-:W2:Y:S08]  /*2000*/  LDC R16, c[0x0][0xb20] ;  /* 0x0002c800ff107b82 */ /* 0x000eb00000000800 */
[----:B------:R-:W3:Y:S01]  /*2010*/  LDC R18, c[0x0][0xb0c] ;  /* 0x0002c300ff127b82 */ /* 0x000ee20000000800 */
[----:B----4-:R-:W-:Y:S01]  /*2020*/  IMAD.HI.U32 R17, R0, R5, RZ ;  /* 0x0000000500117227 */ /* 0x010fe200078e00ff */
[----:B------:R-:W-:-:S03]  /*2030*/  ISETP.NE.AND P0, PT, R4, 0x1, PT ;  /* 0x000000010400780c */ /* 0x000fc60003f05270 */
[----:B------:R-:W-:-:S03]  /*2040*/  IMAD.HI.U32 R5, R8, R5, RZ ;  /* 0x0000000508057227 */ /* 0x000fc600078e00ff */
[----:B------:R-:W4:Y:S01]  /*2050*/  LDC.64 R2, c[0x0][0xb28] ;  /* 0x0002ca00ff027b82 */ /* 0x000f220000000a00 */
[----:B-1----:R-:W-:-:S04]  /*2060*/  IMAD.HI.U32 R20, R9, R6, RZ ;  /* 0x0000000609147227 */ /* 0x002fc800078e00ff */
[----:B------:R-:W-:Y:S01]  /*2070*/  IMAD.HI.U32 R22, R11, R6, RZ ;  /* 0x000000060b167227 */ /* 0x000fe200078e00ff */
[----:B------:R-:W-:Y:S02]  /*2080*/  SHF.R.U32.HI R20, RZ, R7, R20 ;  /* 0x00000007ff147219 */ /* 0x000fe40000011614 */
[-C--:B--2---:R-:W-:Y:S02]  /*2090*/  SHF.R.U32.HI R17, RZ, R16.reuse, R17 ;  /* 0x00000010ff117219 */ /* 0x084fe40000011611 */
[----:B------:R-:W-:Y:S02]  /*20a0*/  SHF.R.U32.HI R5, RZ, R16, R5 ;  /* 0x00000010ff057219 */ /* 0x000fe40000011605 */
[----:B------:R-:W-:Y:S02]  /*20b0*/  SEL R17, R0, R17, !P0 ;  /* 0x0000001100117207 */ /* 0x000fe40004000000 */
[----:B------:R-:W-:Y:S02]  /*20c0*/  SHF.R.U32.HI R22, RZ, R7, R22 ;  /* 0x00000007ff167219 */ /* 0x000fe40000011616 */
[----:B---3--:R-:W-:-:S02]  /*20d0*/  ISETP.NE.AND P1, PT, R18, 0x1, PT ;  /* 0x000000011200780c */ /* 0x008fc40003f25270 */
[----:B------:R-:W-:Y:S02]  /*20e0*/  SEL R5, R8, R5, !P0 ;  /* 0x0000000508057207 */ /* 0x000fe40004000000 */
[----:B------:R-:W-:Y:S02]  /*20f0*/  SEL R19, R9, R20, !P1 ;  /* 0x0000001409137207 */ /* 0x000fe40004800000 */
[----:B------:R-:W-:Y:S01]  /*2100*/  SEL R7, R11, R22, !P1 ;  /* 0x000000160b077207 */ /* 0x000fe20004800000 */
[----:B----4-:R-:W-:-:S04]  /*2110*/  IMAD.HI.U32 R20, R17, R2, RZ ;  /* 0x0000000211147227 */ /* 0x010fc800078e00ff */
[----:B------:R-:W-:Y:S01]  /*2120*/  IMAD.HI.U32 R6, R19, R2, RZ ;  /* 0x0000000213067227 */ /* 0x000fe200078e00ff */
[----:B------:R-:W-:-:S04]  /*2130*/  @P3 SHF.R.U32.HI R17, RZ, R3, R20 ;  /* 0x00000003ff113219 */ /* 0x000fc80000011614 */
[----:B------:R-:W-:Y:S01]  /*2140*/  @P3 SHF.R.U32.HI R19, RZ, R3, R6 ;  /* 0x00000003ff133219 */ /* 0x000fe20000011606 */
[----:B------:R-:W-:-:S04]  /*2150*/  IMAD R17, R40, R17, RZ ;  /* 0x0000001128117224 */ /* 0x000fc800078e02ff */
[----:B------:R-:W-:Y:S01]  /*2160*/  IMAD R6, R40, R19, RZ ;  /* 0x0000001328067224 */ /* 0x000fe200078e02ff */
[C---:B------:R-:W-:Y:S02]  /*2170*/  ISETP.GE.AND P0, PT, R5.reuse, R17, PT ;  /* 0x000000110500720c */ /* 0x040fe40003f06270 */
[----:B------:R-:W-:Y:S02]  /*2180*/  IADD3 R17, PT, PT, -R5, RZ, RZ ;  /* 0x000000ff05117210 */ /* 0x000fe40007ffe1ff */
[----:B------:R-:W-:Y:S01]  /*2190*/  ISETP.GE.OR P0, PT, R7, R6, P0 ;  /* 0x000000060700720c */ /* 0x000fe20000706670 */
[----:B------:R-:W-:-:S04]  /*21a0*/  IMAD.HI.U32 R6, R5, R2, RZ ;  /* 0x0000000205067227 */ /* 0x000fc800078e00ff */
[----:B------:R-:W-:Y:S01]  /*21b0*/  IMAD R8, R4, R17, R8 ;  /* 0x0000001104087224 */ /* 0x000fe200078e0208 */
[----:B------:R-:W-:-:S04]  /*21c0*/  SHF.R.U32.HI R6, RZ, R3, R6 ;  /* 0x00000003ff067219 */ /* 0x000fc80000011606 */
[----:B------:R-:W-:-:S03]  /*21d0*/  SEL R6, R5, R6, !P3 ;  /* 0x0000000605067207 */ /* 0x000fc60005800000 */
[----:B------:R-:W-:-:S04]  /*21e0*/  @!P0 IMAD.HI.U32 R16, R7, R2, RZ ;  /* 0x0000000207108227 */ /* 0x000fc800078e00ff */
[----:B------:R-:W-:Y:S01]  /*21f0*/  IMAD.MOV R2, RZ, RZ, -R6 ;  /* 0x000000ffff027224 */ /* 0x000fe200078e0a06 */
[----:B------:R-:W-:-:S03]  /*2200*/  @!P0 SHF.R.U32.HI R16, RZ, R3, R16 ;  /* 0x00000003ff108219 */ /* 0x000fc60000011610 */
[----:B------:R-:W-:Y:S01]  /*2210*/  IMAD R2, R40, R2, R5 ;  /* 0x0000000228027224 */ /* 0x000fe200078e0205 */
        /* <DEDUP_REMOVED lines=9> */
.L_x_34:
[----:B------:R-:W1:Y:S02]  /*22b0*/  LDCU UR8, c[0x0][0xb30] ;  /* 0x00016600ff0877ac */ /* 0x000e640008000800 */
[----:B-1----:R-:W-:-:S09]  /*22c0*/  UISETP.NE.AND UP0, UPT, UR8, 0x1, UPT ;  /* 0x000000010800788c */ /* 0x002fd2000bf05270 */
[----:B------:R-:W-:Y:S05]  /*22d0*/  BRA.U UP0, `(.L_x_35) ;  /* 0x0000000100407547 */ /* 0x000fea000b800000 */
[----:B------:R-:W1:Y:S08]  /*22e0*/  LDC.64 R4, c[0x0][0xb10] ;  /* 0x0002c400ff047b82 */ /* 0x000e700000000a00 */
[----:B------:R-:W2:Y:S08]  /*22f0*/  LDC.64 R2, c[0x0][0xb18] ;  /* 0x0002c600ff027b82 */ /* 0x000eb00000000a00 */
[----:B------:R-:W3:Y:S08]  /*2300*/  LDC R6, c[0x0][0xb20] ;  /* 0x0002c800ff067b82 */ /* 0x000ef00000000800 */
[----:B------:R-:W4:Y:S01]  /*2310*/  LDC R16, c[0x0][0xb0c] ;  /* 0x0002c300ff107b82 */ /* 0x000f220000000800 */
[----:B-1----:R-:W-:-:S05]  /*2320*/  IMAD.HI.U32 R4, R11, R4, RZ ;  /* 0x000000040b047227 */ /* 0x002fca00078e00ff */
[----:B------:R-:W-:Y:S01]  /*2330*/  SHF.R.U32.HI R4, RZ, R5, R4 ;  /* 0x00000005ff047219 */ /* 0x000fe20000011604 */
[----:B--2---:R-:W-:Y:S01]  /*2340*/  IMAD.HI.U32 R3, R8, R3, RZ ;  /* 0x0000000308037227 */ /* 0x004fe200078e00ff */
[----:B------:R-:W-:-:S04]  /*2350*/  ISETP.NE.AND P0, PT, R2, 0x1, PT ;  /* 0x000000010200780c */ /* 0x000fc80003f05270 */
[----:B---3--:R-:W-:-:S04]  /*2360*/  SHF.R.U32.HI R3, RZ, R6, R3 ;  /* 0x00000006ff037219 */ /* 0x008fc80000011603 */
[----:B------:R-:W-:Y:S02]  /*2370*/  SEL R3, R8, R3, !P0 ;  /* 0x0000000308037207 */ /* 0x000fe40004000000 */
[----:B----4-:R-:W-:-:S04]  /*2380*/  ISETP.NE.AND P1, PT, R16, 0x1, PT ;  /* 0x000000011000780c */ /* 0x010fc80003f25270 */
[----:B------:R-:W-:-:S05]  /*2390*/  SEL R4, R11, R4, !P1 ;  /* 0x000000040b047207 */ /* 0x000fca0004800000 */
[----:B------:R-:W-:Y:S02]  /*23a0*/  IMAD.IADD R5, R3, 0x1, -R4 ;  /* 0x0000000103057824 */ /* 0x000fe400078e0a04 */
[----:B------:R-:W-:Y:S02]  /*23b0*/  IMAD.IADD R3, R4, 0x1, -R3 ;  /* 0x0000000104037824 */ /* 0x000fe400078e0a03 */
[----:B------:R-:W-:Y:S02]  /*23c0*/  IMAD R11, R5, R16, R11 ;  /* 0x00000010050b7224 */ /* 0x000fe400078e020b */
[----:B------:R-:W-:-:S07]  /*23d0*/  IMAD R8, R3, R2, R8 ;  /* 0x0000000203087224 */ /* 0x000fce00078e0208 */
.L_x_35:
[----:B------:R-:W-:Y:S01]  /*23e0*/  VIADD R14, R14, 0x1 ;  /* 0x000000010e0e7836 */ /* 0x000fe20000000000 */
[----:B------:R-:W-:Y:S01]  /*23f0*/  PLOP3.LUT P1, PT, PT, PT, PT, 0x80, 0x8 ;  /* 0x000000000008781c */ /* 0x000fe20003f2f070 */
[----:B------:R-:W-:Y:S02]  /*2400*/  IMAD.IADD R21, R11, 0x1, R90 ;  /* 0x000000010b157824 */ /* 0x000fe400078e025a */
[----:B------:R-:W-:Y:S01]  /*2410*/  IMAD.IADD R20, R8, 0x1, R83 ;  /* 0x0000000108147824 */ /* 0x000fe200078e0253 */
[----:B------:R-:W-:-:S04]  /*2420*/  ISETP.NE.AND P0, PT, R14, 0x2, PT ;  /* 0x000000020e00780c */ /* 0x000fc80003f05270 */
[----:B------:R-:W-:Y:S02]  /*2430*/  SEL R2, RZ, 0x1, P0 ;  /* 0x00000001ff027807 */ /* 0x000fe40000000000 */
[----:B------:R-:W-:Y:S02]  /*2440*/  SEL R14, R14, RZ, P0 ;  /* 0x000000ff0e0e7207 */ /* 0x000fe40000000000 */
[----:B------:R-:W-:Y:S01]  /*2450*/  LOP3.LUT R13, R13, R2, RZ, 0x3c, !PT ;  /* 0x000000020d0d7212 */ /* 0x000fe200078e3cff */
[----:B------:R-:W-:Y:S06]  /*2460*/  @P2 BRA `(.L_x_36) ;  /* 0xfffffff000982947 */ /* 0x000fec000383ffff */
[----:B------:R-:W-:Y:S01]  /*2470*/  UIADD3 UR4, UPT, UPT, UR4, 0x88, URZ ;  /* 0x0000008804047890 */ /* 0x000fe2000fffe0ff */
[----:B------:R-:W-:-:S03]  /*2480*/  SHF.L.U32 R3, R15, 0x1f, RZ ;  /* 0x0000001f0f037819 */ /* 0x000fc600000006ff */
[----:B------:R-:W-:-:S09]  /*2490*/  ULEA UR5, UR6, UR4, 0x3 ;  /* 0x0000000406057291 */ /* 0x000fd2000f8e18ff */
[----:B------:R-:W1:Y:S02]  /*24a0*/  SYNCS.PHASECHK.TRANS64.TRYWAIT P0, [UR5], R3 ;  /* 0x00000003ff0075a7 */ /* 0x000e640008001105 */
[----:B-1----:R-:W-:Y:S05]  /*24b0*/  @!P0 BRA `(.L_x_37) ;  /* 0x0000005400b88947 */ /* 0x002fea0003800000 */
.L_x_124:
[----:B------:R-:W-:-:S04]  /*24c0*/  UIADD3 UR6, UPT, UPT, UR6, 0x1, URZ ;  /* 0x0000000106067890 */ /* 0x000fc8000fffe0ff */
[----:B------:R-:W-:-:S04]  /*24d0*/  UISETP.NE.AND UP0, UPT, UR6, 0x11, UPT ;  /* 0x000000110600788c */ /* 0x000fc8000bf05270 */
[----:B------:R-:W-:Y:S02]  /*24e0*/  USEL UR7, URZ, 0x1, UP0 ;  /* 0x00000001ff077887 */ /* 0x000fe40008000000 */
[----:B------:R-:W-:-:S04]  /*24f0*/  USEL UR6, UR6, URZ, UP0 ;  /* 0x000000ff06067287 */ /* 0x000fc80008000000 */
[----:B------:R-:W-:Y:S01]  /*2500*/  ULEA UR5, UR6, UR4, 0x3 ;  /* 0x0000000406057291 */ /* 0x000fe2000f8e18ff */
[----:B------:R-:W-:-:S04]  /*2510*/  LOP3.LUT R2, R15, UR7, RZ, 0x3c, !PT ;  /* 0x000000070f027c12 */ /* 0x000fc8000f8e3cff */
[----:B-1----:R-:W-:-:S04]  /*2520*/  SHF.L.U32 R3, R2, 0x1f, RZ ;  /* 0x0000001f02037819 */ /* 0x002fc800000006ff */
[----:B------:R-:W1:Y:S02]  /*2530*/  SYNCS.PHASECHK.TRANS64.TRYWAIT P0, [UR5], R3 ;  /* 0x00000003ff0075a7 */ /* 0x000e640008001105 */
[----:B-1----:R-:W-:Y:S05]  /*2540*/  @!P0 BRA `(.L_x_38) ;  /* 0x0000005400ac8947 */ /* 0x002fea0003800000 */
.L_x_126:
        /* <DEDUP_REMOVED lines=9> */
.L_x_128:
        /* <DEDUP_REMOVED lines=9> */
.L_x_130:
        /* <DEDUP_REMOVED lines=9> */
.L_x_132:
        /* <DEDUP_REMOVED lines=9> */
.L_x_134:
        /* <DEDUP_REMOVED lines=9> */
.L_x_136:
        /* <DEDUP_REMOVED lines=9> */
.L_x_138:
        /* <DEDUP_REMOVED lines=9> */
.L_x_140:
        /* <DEDUP_REMOVED lines=9> */
.L_x_142:
        /* <DEDUP_REMOVED lines=9> */
.L_x_144:
        /* <DEDUP_REMOVED lines=9> */
.L_x_146:
        /* <DEDUP_REMOVED lines=9> */
.L_x_148:
        /* <DEDUP_REMOVED lines=9> */
.L_x_150:
        /* <DEDUP_REMOVED lines=9> */
.L_x_152:
        /* <DEDUP_REMOVED lines=9> */
.L_x_154:
[----:B------:R-:W-:-:S04]  /*2d30*/  UIADD3 UR6, UPT, UPT, UR6, 0x1, URZ ;  /* 0x0000000106067890 */ /* 0x000fc8000fffe0ff */
[----:B------:R-:W-:-:S04]  /*2d40*/  UISETP.NE.AND UP0, UPT, UR6, 0x11, UPT ;  /* 0x000000110600788c */ /* 0x000fc8000bf05270 */
[----:B------:R-:W-:Y:S02]  /*2d50*/  USEL UR5, URZ, 0x1, UP0 ;  /* 0x00000001ff057887 */ /* 0x000fe40008000000 */
[----:B------:R-:W-:-:S04]  /*2d60*/  USEL UR6, UR6, URZ, UP0 ;  /* 0x000000ff06067287 */ /* 0x000fc80008000000 */
[----:B------:R-:W-:Y:S01]  /*2d70*/  ULEA UR6, UR6, UR4, 0x3 ;  /* 0x0000000406067291 */ /* 0x000fe2000f8e18ff */
[----:B-1----:R-:W-:-:S04]  /*2d80*/  LOP3.LUT R3, R2, UR5, RZ, 0x3c, !PT ;  /* 0x0000000502037c12 */ /* 0x002fc8000f8e3cff */
[----:B------:R-:W-:Y:S01]  /*2d90*/  SHF.L.U32 R3, R3, 0x1f, RZ ;  /* 0x0000001f03037819 */ /* 0x000fe200000006ff */
[----:B----4-:R-:W-:-:S07]  /*2da0*/  IMAD.U32 R0, RZ, RZ, UR6 ;  /* 0x00000006ff007e24 */ /* 0x010fce000f8e00ff */
.L_x_53:
[----:B-1----:R1:W2:Y:S02]  /*2db0*/  SYNCS.PHASECHK.TRANS64.TRYWAIT P0, [R0+URZ], R3 ;  /* 0x00000003000075a7 */ /* 0x0022a400080011ff */
[----:B--2---:R-:W-:Y:S05]  /*2dc0*/  @!P0 NANOSLEEP.SYNCS 0x989680 ;  /* 0x009896800000895d */ /* 0x004fea0003900000 */
[----:B------:R-:W2:Y:S02]  /*2dd0*/  @!P0 SYNCS.PHASECHK.TRANS64 P0, [R0+URZ], R3 ;  /* 0x00000003000085a7 */ /* 0x000ea400080010ff */
[----:B--2---:R-:W-:Y:S05]  /*2de0*/  @P0 EXIT ;  /* 0x000000000000094d */ /* 0x004fea0003800000 */
[----:B------:R-:W-:Y:S05]  /*2df0*/  BRA `(.L_x_53) ;  /* 0xfffffffc00ec7947 */ /* 0x000fea000383ffff */
.L_x_18:
[----:B------:R-:W-:-:S04]  /*2e00*/  UISETP.NE.AND UP1, UPT, UR37, URZ, UPT ;  /* 0x000000ff2500728c */ /* 0x000fc8000bf25270 */
[----:B------:R-:W-:-:S09]  /*2e10*/  UISETP.NE.OR UP1, UPT, UR8, 0x1, UP1 ;  /* 0x000000010800788c */ /* 0x000fd20008f25670 */
[----:B------:R-:W-:Y:S05]  /*2e20*/  BRA.U UP1, `(.L_x_54) ;  /* 0x0000000501487547 */ /* 0x000fea000b800000 */
[----:B------:R-:W-:Y:S01]  /*2e30*/  ISETP.NE.AND P2, PT, R2, RZ, PT ;  /* 0x000000ff0200720c */ /* 0x000fe20003f45270 */
[----:B------:R-:W-:Y:S01]  /*2e40*/  IMAD.MOV.U32 R12, RZ, RZ, 0x1 ;  /* 0x00000001ff0c7424 */ /* 0x000fe200078e00ff */
[----:B------:R-:W-:Y:S02]  /*2e50*/  CS2R R10, SRZ ;  /* 0x00000000000a7805 */ /* 0x000fe4000001ff00 */
[----:B------:R-:W-:Y:S01]  /*2e60*/  CS2R R8, SRZ ;  /* 0x0000000000087805 */ /* 0x000fe2000001ff00 */
[----:B------:R-:W-:Y:S01]  /*2e70*/  UMOV UR4, 0x400 ;  /* 0x0000040000047882 */ /* 0x000fe20000000000 */
[----:B------:R-:W-:Y:S01]  /*2e80*/  UMOV UR6, URZ ;  /* 0x000000ff00067c82 */ /* 0x000fe20008000000 */
[----:B------:R-:W-:-:S12]  /*2e90*/  ULEA UR37, UR37, UR4, 0x18 ;  /* 0x0000000425257291 */ /* 0x000fd8000f8ec0ff */
.L_x_58:
[----:B------:R-:W-:Y:S02]  /*2ea0*/  LEA R0, R8, UR37, 0x3 ;  /* 0x0000002508007c11 */ /* 0x000fe4000f8e18ff */
[----:B------:R-:W-:-:S03]  /*2eb0*/  SHF.L.U32 R5, R9, 0x1f, RZ ;  /* 0x0000001f09057819 */ /* 0x000fc600000006ff */
[----:B------:R-:W-:Y:S01]  /*2ec0*/  VIADD R4, R0, 0x1b0 ;  /* 0x000001b000047836 */ /* 0x000fe20000000000 */
[----:B------:R-:W1:Y:S02]  /*2ed0*/  SYNCS.PHASECHK.TRANS64.TRYWAIT P0, [R0+URZ+0x1a0], R5 ;  /* 0x0001a005000075a7 */ /* 0x000e6400080011ff */
[----:B-1----:R-:W-:Y:S05]  /*2ee0*/  @!P0 BRA `(.L_x_55) ;  /* 0x0000005000ac8947 */ /* 0x002fea0003800000 */
.L_x_155:
[----:B------:R-:W-:Y:S01]  /*2ef0*/  ULEA UR5, UR6, UR37, 0x3 ;  /* 0x0000002506057291 */ /* 0x000fe2000f8e18ff */
[----:B------:R-:W-:Y:S02]  /*2f00*/  PRMT R4, RZ, 0x654, R4 ;  /* 0x00000654ff047816 */ /* 0x000fe40000000004 */
[----:B-1----:R-:W-:Y:S01]  /*2f10*/  SHF.L.U32 R5, R12, 0x1f, RZ ;  /* 0x0000001f0c057819 */ /* 0x002fe200000006ff */
[----:B------:R-:W-:Y:S01]  /*2f20*/  UIADD3 UR4, UPT, UPT, UR5, 0x140, URZ ;  /* 0x0000014005047890 */ /* 0x000fe2000fffe0ff */
[----:B------:R1:W-:Y:S05]  /*2f30*/  SYNCS.ARRIVE.TRANS64.RED.A1T0 RZ, [R4+URZ], RZ ;  /* 0x000000ff04ff79a7 */ /* 0x0003ea00081004ff */
[----:B------:R-:W-:Y:S01]  /*2f40*/  IMAD.U32 R7, RZ, RZ, UR4 ;  /* 0x00000004ff077e24 */ /* 0x000fe2000f8e00ff */
[----:B------:R-:W2:Y:S04]  /*2f50*/  SYNCS.PHASECHK.TRANS64.TRYWAIT P0, [UR5+0x150], R5 ;  /* 0x00015005ff0075a7 */ /* 0x000ea80008001105 */
[----:B------:R-:W-:Y:S01]  /*2f60*/  PRMT R6, R2, 0x654, R7 ;  /* 0x0000065402067816 */ /* 0x000fe20000000007 */
[----:B-1----:R-:W-:Y:S01]  /*2f70*/  @!P2 IMAD.MOV.U32 R4, RZ, RZ, 0x10 ;  /* 0x00000010ff04a424 */ /* 0x002fe200078e00ff */
[----:B--2---:R-:W-:Y:S06]  /*2f80*/  @!P0 BRA `(.L_x_56) ;  /* 0x0000005000988947 */ /* 0x004fec0003800000 */
.L_x_157:
[----:B------:R-:W-:Y:S01]  /*2f90*/  ULEA UR4, UR6, UR37, 0x4 ;  /* 0x0000002506047291 */ /* 0x000fe2000f8e20ff */
[----:B------:R-:W-:Y:S01]  /*2fa0*/  SEL R3, R6, R3, !P2 ;  /* 0x0000000306037207 */ /* 0x000fe20005000000 */
[----:B------:R-:W-:Y:S01]  /*2fb0*/  UIADD3 UR5, UPT, UPT, UR5, 0x140, URZ ;  /* 0x0000014005057890 */ /* 0x000fe2000fffe0ff */
[----:B-1----:R-:W-:Y:S01]  /*2fc0*/  LEA R0, R11, UR37, 0x3 ;  /* 0x000000250b007c11 */ /* 0x002fe2000f8e18ff */
[----:B------:R-:W-:Y:S01]  /*2fd0*/  UIADD3 UR4, UPT, UPT, UR4, 0x1d0, URZ ;  /* 0x000001d004047890 */ /* 0x000fe2000fffe0ff */
[----:B------:R-:W-:Y:S01]  /*2fe0*/  SHF.L.U32 R5, R10, 0x1f, RZ ;  /* 0x0000001f0a057819 */ /* 0x000fe200000006ff */
[----:B------:R1:W-:Y:S01]  /*2ff0*/  @!P2 SYNCS.ARRIVE.TRANS64.RED RZ, [R3+URZ], R4 ;  /* 0x0000000403ffa9a7 */ /* 0x0003e200080004ff */
[----:B------:R-:W-:Y:S01]  /*3000*/  UIADD3 UR6, UPT, UPT, UR6, 0x1, URZ ;  /* 0x0000000106067890 */ /* 0x000fe2000fffe0ff */
[----:B------:R-:W-:-:S03]  /*3010*/  VIADD R8, R8, 0x1 ;  /* 0x0000000108087836 */ /* 0x000fc60000000000 */
[----:B------:R-:W-:Y:S02]  /*3020*/  UISETP.NE.AND UP0, UPT, UR6, 0x2, UPT ;  /* 0x000000020600788c */ /* 0x000fe4000bf05270 */
[----:B------:R-:W-:Y:S06]  /*3030*/  UGETNEXTWORKID.BROADCAST [UR4], [UR5] ;  /* 0x00000000040073ca */ /* 0x000fec0008000100 */
[----:B------:R-:W-:Y:S01]  /*3040*/  USEL UR4, URZ, 0x1, UP0 ;  /* 0x00000001ff047887 */ /* 0x000fe20008000000 */
[----:B------:R-:W-:Y:S01]  /*3050*/  ISETP.NE.AND P0, PT, R8, 0x2, PT ;  /* 0x000000020800780c */ /* 0x000fe20003f05270 */
[----:B------:R-:W-:Y:S01]  /*3060*/  USEL UR6, UR6, URZ, UP0 ;  /* 0x000000ff06067287 */ /* 0x000fe20008000000 */
[----:B------:R-:W2:Y:S03]  /*3070*/  SYNCS.PHASECHK.TRANS64.TRYWAIT P1, [R0+URZ+0x140], R5 ;  /* 0x00014005000075a7 */ /* 0x000ea600080211ff */
[----:B------:R-:W-:Y:S01]  /*3080*/  LOP3.LUT R12, R12, UR4, RZ, 0x3c, !PT ;  /* 0x000000040c0c7c12 */ /* 0x000fe2000f8e3cff */
[----:B-12---:R-:W-:Y:S07]  /*3090*/  @!P1 BRA `(.L_x_57) ;  /* 0x00000050006c9947 */ /* 0x006fee0003800000 */
.L_x_158:
[C---:B------:R-:W-:Y:S01]  /*30a0*/  LEA R4, R11.reuse, UR37, 0x4 ;  /* 0x000000250b047c11 */ /* 0x040fe2000f8e20ff */
[----:B-1----:R-:W-:Y:S01]  /*30b0*/  VIADD R0, R0, 0x150 ;  /* 0x0000015000007836 */ /* 0x002fe20000000000 */
[----:B------:R-:W-:Y:S01]  /*30c0*/  SEL R8, R8, RZ, P0 ;  /* 0x000000ff08087207 */ /* 0x000fe20000000000 */
[----:B------:R-:W-:-:S03]  /*30d0*/  VIADD R11, R11, 0x1 ;  /* 0x000000010b0b7836 */ /* 0x000fc60000000000 */
[----:B------:R-:W1:Y:S01]  /*30e0*/  LDS.128 R4, [R4+0x1d0] ;  /* 0x0001d00004047984 */ /* 0x000e620000000c00 */
[----:B------:R-:W-:Y:S02]  /*30f0*/  PRMT R0, RZ, 0x654, R0 ;  /* 0x00000654ff007816 */ /* 0x000fe40000000000 */
[C---:B------:R-:W-:Y:S01]  /*3100*/  ISETP.NE.AND P1, PT, R11.reuse, 0x2, PT ;  /* 0x000000020b00780c */ /* 0x040fe20003f25270 */
[----:B------:R-:W-:Y:S01]  /*3110*/  @!PT LDS RZ, [RZ] ;  /* 0x00000000fffff984 */ /* 0x000fe20000000800 */
[----:B------:R-:W-:Y:S01]  /*3120*/  @!PT LDS RZ, [RZ] ;  /* 0x00000000fffff984 */ /* 0x000fe20000000800 */
[----:B------:R-:W-:Y:S01]  /*3130*/  @!PT LDS RZ, [RZ] ;  /* 0x00000000fffff984 */ /* 0x000fe20000000800 */
[----:B------:R-:W-:Y:S01]  /*3140*/  @!PT LDS RZ, [RZ] ;  /* 0x00000000fffff984 */ /* 0x000fe20000000800 */
[----:B------:R2:W-:Y:S06]  /*3150*/  MEMBAR.ALL.CTA ;  /* 0x0000000000007992 */ /* 0x0005ec0000008000 */
[----:B--2---:R-:W2:Y:S01]  /*3160*/  FENCE.VIEW.ASYNC.S ;  /* 0x00000000000073c6 */ /* 0x004ea20000000000 */
[----:B------:R-:W-:Y:S01]  /*3170*/  SEL R11, R11, RZ, P1 ;  /* 0x000000ff0b0b7207 */ /* 0x000fe20000800000 */
[----:B--2---:R2:W-:Y:S01]  /*3180*/  SYNCS.ARRIVE.TRANS64.RED.A1T0 RZ, [R0+URZ], RZ ;  /* 0x000000ff00ff79a7 */ /* 0x0045e200081004ff */
[----:B-1----:R-:W-:-:S02]  /*3190*/  LOP3.LUT P3, RZ, R6, 0x1, RZ, 0xc0, !PT ;  /* 0x0000000106ff7812 */ /* 0x002fc4000786c0ff */
[----:B------:R-:W-:-:S04]  /*31a0*/  SEL R5, RZ, 0x1, P1 ;  /* 0x00000001ff057807 */ /* 0x000fc80000800000 */
[----:B------:R-:W-:Y:S02]  /*31b0*/  LOP3.LUT R10, R10, R5, RZ, 0x3c, !PT ;  /* 0x000000050a0a7212 */ /* 0x000fe400078e3cff */
[----:B--2---:R-:W-:-:S04]  /*31c0*/  SEL R0, RZ, 0x1, P0 ;  /* 0x00000001ff007807 */ /* 0x004fc80000000000 */
[----:B------:R-:W-:Y:S01]  /*31d0*/  LOP3.LUT R9, R9, R0, RZ, 0x3c, !PT ;  /* 0x0000000009097212 */ /* 0x000fe200078e3cff */
[----:B------:R-:W-:Y:S06]  /*31e0*/  @P3 BRA `(.L_x_58) ;  /* 0xfffffffc002c3947 */ /* 0x000fec000383ffff */
[----:B------:R-:W-:Y:S01]  /*31f0*/  ULEA UR5, UR6, UR37, 0x3 ;  /* 0x0000002506057291 */ /* 0x000fe2000f8e18ff */
[----:B------:R-:W-:-:S08]  /*3200*/  SHF.L.U32 R3, R12, 0x1f, RZ ;  /* 0x0000001f0c037819 */ /* 0x000fd000000006ff */
[----:B------:R-:W1:Y:S02]  /*3210*/  SYNCS.PHASECHK.TRANS64 P0, [UR5+0x150], R3 ;  /* 0x00015003ff0075a7 */ /* 0x000e640008001005 */
[----:B-1----:R-:W-:Y:S05]  /*3220*/  @P0 BRA `(.L_x_59) ;  /* 0x0000000000080947 */ /* 0x002fea0003800000 */
[----:B------:R-:W1:Y:S02]  /*3230*/  SYNCS.PHASECHK.TRANS64.TRYWAIT P0, [UR5+0x150], R3 ;  /* 0x00015003ff0075a7 */ /* 0x000e640008001105 */
[----:B-1----:R-:W-:Y:S05]  /*3240*/  @!P0 BRA `(.L_x_60) ;  /* 0x0000005000148947 */ /* 0x002fea0003800000 */
.L_x_59:
[----:B------:R-:W-:-:S04]  /*3250*/  UIADD3 UR4, UPT, UPT, UR6, 0x1, URZ ;  /* 0x0000000106047890 */ /* 0x000fc8000fffe0ff */
[----:B------:R-:W-:-:S04]  /*3260*/  UISETP.NE.AND UP0, UPT, UR4, 0x2, UPT ;  /* 0x000000020400788c */ /* 0x000fc8000bf05270 */
[----:B------:R-:W-:Y:S02]  /*3270*/  USEL UR7, URZ, 0x1, UP0 ;  /* 0x00000001ff077887 */ /* 0x000fe40008000000 */
[----:B------:R-:W-:-:S04]  /*3280*/  USEL UR4, UR4, URZ, UP0 ;  /* 0x000000ff04047287 */ /* 0x000fc80008000000 */
[----:B------:R-:W-:Y:S01]  /*3290*/  ULEA UR4, UR4, UR37, 0x3 ;  /* 0x0000002504047291 */ /* 0x000fe2000f8e18ff */
[----:B-1----:R-:W-:-:S04]  /*32a0*/  LOP3.LUT R3, R12, UR7, RZ, 0x3c, !PT ;  /* 0x000000070c037c12 */ /* 0x002fc8000f8e3cff */
[----:B------:R-:W-:-:S04]  /*32b0*/  SHF.L.U32 R0, R3, 0x1f, RZ ;  /* 0x0000001f03007819 */ /* 0x000fc800000006ff */
[----:B------:R-:W1:Y:S02]  /*32c0*/  SYNCS.PHASECHK.TRANS64 P0, [UR4+0x150], R0 ;  /* 0x00015000ff0075a7 */ /* 0x000e640008001004 */
[----:B-1----:R-:W-:Y:S05]  /*32d0*/  @P0 EXIT ;  /* 0x000000000000094d */ /* 0x002fea0003800000 */
[----:B------:R-:W-:Y:S02]  /*32e0*/  SHF.L.U32 R3, R3, 0x1f, RZ ;  /* 0x0000001f03037819 */ /* 0x000fe400000006ff */
[----:B------:R-:W-:-:S07]  /*32f0*/  MOV R0, UR4 ;  /* 0x0000000400007c02 */ /* 0x000fce0008000f00 */
.L_x_61:
[----:B-1----:R1:W2:Y:S02]  /*3300*/  SYNCS.PHASECHK.TRANS64.TRYWAIT P0, [R0+URZ+0x150], R3 ;  /* 0x00015003000075a7 */ /* 0x0022a400080011ff */
[----:B--2---:R-:W-:Y:S05]  /*3310*/  @!P0 NANOSLEEP.SYNCS 0x989680 ;  /* 0x009896800000895d */ /* 0x004fea0003900000 */
[----:B------:R-:W2:Y:S02]  /*3320*/  @!P0 SYNCS.PHASECHK.TRANS64 P0, [R0+URZ+0x150], R3 ;  /* 0x00015003000085a7 */ /* 0x000ea400080010ff */
[----:B--2---:R-:W-:Y:S05]  /*3330*/  @P0 EXIT ;  /* 0x000000000000094d */ /* 0x004fea0003800000 */
[----:B------:R-:W-:Y:S05]  /*3340*/  BRA `(.L_x_61) ;  /* 0xfffffffc00ec7947 */ /* 0x000fea000383ffff */
.L_x_54:
[----:B------:R-:W-:-:S09]  /*3350*/  UISETP.NE.AND UP1, UPT, UR8, URZ, UPT ;  /* 0x000000ff0800728c */ /* 0x000fd2000bf25270 */
[----:B------:R-:W-:Y:S05]  /*3360*/  BRA.U UP1, `(.L_x_62) ;  /* 0x0000000d018c7547 */ /* 0x000fea000b800000 */
[----:B------:R-:W-:Y:S01]  /*3370*/  UMOV UR4, 0x40 ;  /* 0x0000004000047882 */ /* 0x000fe20000000000 */
[----:B------:R-:W-:Y:S01]  /*3380*/  NOP ;  /* 0x0000000000007918 */ /* 0x000fe20000000000 */
[----:B------:R-:W-:Y:S01]  /*3390*/  ULEA UR4, UR37, UR4, 0x18 ;  /* 0x0000000425047291 */ /* 0x000fe2000f8ec0ff */
[----:B------:R-:W-:Y:S02]  /*33a0*/  UMOV UR5, 0x400 ;  /* 0x0000040000057882 */ /* 0x000fe40000000000 */
[----:B------:R-:W-:-:S06]  /*33b0*/  ULEA UR37, UR37, UR5, 0x18 ;  /* 0x0000000525257291 */ /* 0x000fcc000f8ec0ff */
[----:B------:R-:W1:Y:S02]  /*33c0*/  LDS.U8 R0, [UR4+0x1c] ;  /* 0x00001c04ff007984 */ /* 0x000e640008000000 */
[----:B-1----:R-:W-:-:S13]  /*33d0*/  ISETP.NE.AND P0, PT, R0, RZ, PT ;  /* 0x000000ff0000720c */ /* 0x002fda0003f05270 */
[----:B------:R-:W-:Y:S05]  /*33e0*/  @P0 BRA `(.L_x_63) ;  /* 0x0000000000580947 */ /* 0x000fea0003800000 */
[----:B------:R-:W-:-:S13]  /*33f0*/  ELECT P0, URZ, PT ;  /* 0x0000000000ff782f */ /* 0x000fda0003800000 */
[----:B------:R-:W-:Y:S05]  /*3400*/  @!P0 BRA `(.L_x_64) ;  /* 0x0000000000608947 */ /* 0x000fea0003800000 */
[----:B------:R-:W-:Y:S01]  /*3410*/  UMOV UR5, 0x10 ;  /* 0x0000001000057882 */ /* 0x000fe20000000000 */
[----:B------:R-:W-:Y:S01]  /*3420*/  HFMA2 R0, -RZ, RZ, 0, 5.9604644775390625e-08 ;  /* 0x00000001ff007431 */ /* 0x000fe200000001ff */
[----:B------:R-:W-:-:S03]  /*3430*/  MOV R2, 0xffff ;  /* 0x0000ffff00027802 */ /* 0x000fc60000000f00 */
[----:B------:R-:W-:Y:S04]  /*3440*/  DEPBAR.LE SB1, 0x36 ;  /* 0x00009d800000791a */ /* 0x000fe80000000000 */
[----:B------:R-:W1:Y:S02]  /*3450*/  UTCATOMSWS.FIND_AND_SET.ALIGN UP0, UR5, UR5 ;  /* 0x00000005000575e3 */ /* 0x000e640008000800 */
[----:B-1----:R-:W-:Y:S01]  /*3460*/  MOV R3, UR5 ;  /* 0x0000000500037c02 */ /* 0x002fe20008000f00 */
[----:B------:R-:W-:Y:S06]  /*3470*/  BRA.U UP0, `(.L_x_65) ;  /* 0x0000000100187547 */ /* 0x000fec000b800000 */
.L_x_66:
[----:B------:R-:W-:Y:S05]  /*3480*/  NANOSLEEP 0x64 ;  /* 0x000000640000795d */ /* 0x000fea0003800000 */
[----:B------:R-:W-:-:S05]  /*3490*/  UMOV UR5, 0x10 ;  /* 0x0000001000057882 */ /* 0x000fca0000000000 */
[----:B------:R-:W-:Y:S04]  /*34a0*/  DEPBAR.LE SB1, 0x36 ;  /* 0x00009d800000791a */ /* 0x000fe80000000000 */
[----:B------:R-:W1:Y:S02]  /*34b0*/  UTCATOMSWS.FIND_AND_SET.ALIGN UP0, UR5, UR5 ;  /* 0x00000005000575e3 */ /* 0x000e640008000800 */
[----:B-1----:R-:W-:Y:S01]  /*34c0*/  MOV R3, UR5 ;  /* 0x0000000500037c02 */ /* 0x002fe20008000f00 */
[----:B------:R-:W-:Y:S05]  /*34d0*/  BRA.U !UP0, `(.L_x_66) ;  /* 0xfffffffd08e87547 */ /* 0x000fea000b83ffff */
.L_x_65:
[-C--:B------:R-:W-:Y:S02]  /*34e0*/  SHF.L.U32 R2, R2, R3.reuse, RZ ;  /* 0x0000000302027219 */ /* 0x080fe400000006ff */
[----:B------:R-:W-:Y:S01]  /*34f0*/  SHF.L.U32 R0, R0, R3, RZ ;  /* 0x0000000300007219 */ /* 0x000fe200000006ff */
[----:B------:R-:W-:Y:S02]  /*3500*/  IMAD.SHL.U32 R3, R3, 0x20, RZ ;  /* 0x0000002003037824 */ /* 0x000fe400078e00ff */
[----:B------:R1:W-:Y:S04]  /*3510*/  ATOMS.OR RZ, [UR4+0x14], R2 ;  /* 0x00001402ffff798c */ /* 0x0003e8000b000004 */
[----:B------:R1:W-:Y:S04]  /*3520*/  ATOMS.OR RZ, [UR4+0x18], R0 ;  /* 0x00001800ffff798c */ /* 0x0003e8000b000004 */
[----:B------:R1:W-:Y:S01]  /*3530*/  STS [UR37+0x1f0], R3 ;  /* 0x0001f003ff007988 */ /* 0x0003e20008000825 */
[----:B------:R-:W-:Y:S05]  /*3540*/  BRA `(.L_x_64) ;  /* 0x0000000000107947 */ /* 0x000fea0003800000 */
.L_x_63:
[----:B------:R-:W-:Y:S02]  /*3550*/  MOV R0, 0xffffffff ;  /* 0xffffffff00007802 */ /* 0x000fe40000000f00 */
[----:B------:R-:W-:-:S03]  /*3560*/  MOV R2, 0x3590 ;  /* 0x0000359000027802 */ /* 0x000fc60000000f00 */
[----:B------:R1:W-:Y:S04]  /*3570*/  STS [UR37+0x1f0], R0 ;  /* 0x0001f000ff007988 */ /* 0x0003e80008000825 */
[----:B-1-3-5:R-:W-:Y:S05]  /*3580*/  CALL.REL.NOINC `($__internal_1_$__cuda_sm10x_tcgen05_guardrail_trap_phase_invalid_during_alloc) ;  /* 0x0000005000d07944 */ /* 0x02afea0003c00000 */
.L_x_64:
[----:B------:R-:W-:Y:S05]  /*3590*/  WARPSYNC.ALL ;  /* 0x0000000000007948 */ /* 0x000fea0003800000 */
[----:B------:R-:W2:Y:S01]  /*35a0*/  S2UR UR6, SR_CgaCtaId ;  /* 0x00000000000679c3 */ /* 0x000ea20000008800 */
[----:B------:R-:W-:Y:S01]  /*35b0*/  UMOV UR4, 0x400 ;  /* 0x0000040000047882 */ /* 0x000fe20000000000 */
[----:B------:R-:W-:-:S06]  /*35c0*/  NOP ;  /* 0x0000000000007918 */ /* 0x000fcc0000000000 */
[----:B------:R-:W-:Y:S06]  /*35d0*/  BAR.ARV 0x6, 0xa0 ;  /* 0x0182800000007b1d */ /* 0x000fec0000002000 */
[----:B------:R-:W4:Y:S01]  /*35e0*/  LDCU UR7, c[0x0][0x38c] ;  /* 0x00007180ff0777ac */ /* 0x000f220008000800 */
[----:B------:R-:W-:Y:S01]  /*35f0*/  IMAD.MOV.U32 R11, RZ, RZ, 0x1 ;  /* 0x00000001ff0b7424 */ /* 0x000fe200078e00ff */
[----:B------:R-:W-:Y:S01]  /*3600*/  CS2R R8, SRZ ;  /* 0x0000000000087805 */ /* 0x000fe2000001ff00 */
[----:B------:R-:W-:Y:S01]  /*3610*/  IMAD.MOV.U32 R10, RZ, RZ, RZ ;  /* 0x000000ffff0a7224 */ /* 0x000fe200078e00ff */
[----:B------:R-:W-:Y:S01]  /*3620*/  UMOV UR16, URZ ;  /* 0x000000ff00107c82 */ /* 0x000fe20008000000 */
[----:B------:R-:W-:Y:S01]  /*3630*/  UMOV UR15, URZ ;  /* 0x000000ff000f7c82 */ /* 0x000fe20008000000 */
[----:B------:R-:W-:Y:S01]  /*3640*/  UMOV UR22, 0x0 ;  /* 0x0000000000167882 */ /* 0x000fe20000000000 */
[----:B------:R-:W-:Y:S01]  /*3650*/  UMOV UR23, 0x42184a0 ;  /* 0x042184a000177882 */ /* 0x000fe20000000000 */
[----:B------:R-:W-:Y:S01]  /*3660*/  UMOV UR20, 0x0 ;  /* 0x0000000000147882 */ /* 0x000fe20000000000 */
[----:B------:R-:W-:Y:S01]  /*3670*/  UMOV UR21, 0x42184a0 ;  /* 0x042184a000157882 */ /* 0x000fe20000000000 */
[----:B--2---:R-:W-:Y:S01]  /*3680*/  ULEA UR6, UR6, UR4, 0x18 ;  /* 0x0000000406067291 */ /* 0x004fe2000f8ec0ff */
[----:B------:R-:W2:Y:S03]  /*3690*/  LDCU UR4, c[0x0][0x38c] ;  /* 0x00007180ff0477ac */ /* 0x000ea60008000800 */
[----:B------:R-:W-:-:S02]  /*36a0*/  UIADD3 UR18, UPT, UPT, UR6, 0x4400, URZ ;  /* 0x0000440006127890 */ /* 0x000fc4000fffe0ff */
[----:B----4-:R-:W-:-:S03]  /*36b0*/  UIADD3 UR7, UPT, UPT, UR7, 0x3f, URZ ;  /* 0x0000003f07077890 */ /* 0x010fc6000fffe0ff */
[----:B-1----:R-:W1:Y:S01]  /*36c0*/  LDS R0, [UR6+0x1f0] ;  /* 0x0001f006ff007984 */ /* 0x002e620008000800 */
[----:B------:R-:W-:Y:S02]  /*36d0*/  UIADD3 UR17, UPT, UPT, UR6, 0x15400, URZ ;  /* 0x0001540006117890 */ /* 0x000fe4000fffe0ff */
[----:B------:R-:W-:Y:S02]  /*36e0*/  USHF.R.S32.HI UR5, URZ, 0x1f, UR7 ;  /* 0x0000001fff057899 */ /* 0x000fe40008011407 */
[----:B------:R-:W-:Y:S02]  /*36f0*/  USHF.R.U32.HI UR18, URZ, 0x4, UR18 ;  /* 0x00000004ff127899 */ /* 0x000fe40008011612 */
[----:B------:R-:W-:Y:S02]  /*3700*/  ULEA.HI UR5, UR5, UR7, URZ, 0x6 ;  /* 0x0000000705057291 */ /* 0x000fe4000f8f30ff */
[----:B------:R-:W-:Y:S02]  /*3710*/  USHF.R.U32.HI UR17, URZ, 0x4, UR17 ;  /* 0x00000004ff117899 */ /* 0x000fe40008011611 */
[----:B------:R-:W-:-:S02]  /*3720*/  USHF.R.S32.HI UR5, URZ, 0x6, UR5 ;  /* 0x00000006ff057899 */ /* 0x000fc40008011405 */
[----:B------:R-:W-:Y:S02]  /*3730*/  ULOP3.LUT UR18, UR18, 0x3fff, URZ, 0xc0, !UPT ;  /* 0x00003fff12127892 */ /* 0x000fe4000f8ec0ff */
[----:B------:R-:W-:Y:S02]  /*3740*/  UISETP.LT.AND UP0, UPT, UR5, 0x1, UPT ;  /* 0x000000010500788c */ /* 0x000fe4000bf01270 */
[----:B------:R-:W-:Y:S02]  /*3750*/  ULOP3.LUT UR17, UR17, 0x3fff, URZ, 0xc0, !UPT ;  /* 0x00003fff11117892 */ /* 0x000fe4000f8ec0ff */
[----:B------:R-:W-:Y:S02]  /*3760*/  USEL UR10, UR5, 0x1, !UP0 ;  /* 0x00000001050a7887 */ /* 0x000fe4000c000000 */
[----:B--2---:R-:W-:Y:S02]  /*3770*/  UISETP.GE.AND UP3, UPT, UR4, 0x1, UPT ;  /* 0x000000010400788c */ /* 0x004fe4000bf66270 */
[----:B------:R-:W-:Y:S01]  /*3780*/  UIADD3 UR10, UPT, UPT, -UR10, URZ, URZ ;  /* 0x000000ff0a0a7290 */ /* 0x000fe2000fffe1ff */
[----:B-1----:R-:W-:-:S15]  /*3790*/  R2UR UR19, R0 ;  /* 0x00000000001372ca */ /* 0x002fde00000e0000 */
.L_x_73:
[----:B------:R-:W-:Y:S02]  /*37a0*/  LEA R0, R10, UR6, 0x3 ;  /* 0x000000060a007c11 */ /* 0x000fe4000f8e18ff */
[----:B------:R-:W-:Y:S02]  /*37b0*/  SHF.L.U32 R5, R9, 0x1f, RZ ;  /* 0x0000001f09057819 */ /* 0x000fe400000006ff */
[----:B------:R-:W-:Y:S01]  /*37c0*/  PLOP3.LUT P0, PT, PT, PT, UP3, 0x80, 0x8 ;  /* 0x000000000008781c */ /* 0x000fe20003f0f038 */
[----:B------:R-:W-:Y:S01]  /*37d0*/  VIADD R3, R0, 0x150 ;  /* 0x0000015000037836 */ /* 0x000fe20000000000 */
[----:B-1----:R-:W1:Y:S02]  /*37e0*/  SYNCS.PHASECHK.TRANS64.TRYWAIT P1, [R0+URZ+0x140], R5 ;  /* 0x00014005000075a7 */ /* 0x002e6400080211ff */
[----:B-1--4-:R-:W-:Y:S09]  /*37f0*/  @!P1 BRA `(.L_x_67) ;  /* 0x0000004800c09947 */ /* 0x012ff20003800000 */
.L_x_160:
[----:B------:R-:W-:Y:S01]  /*3800*/  LEA R4, R10, UR6, 0x4 ;  /* 0x000000060a047c11 */ /* 0x000fe2000f8e20ff */
[----:B------:R-:W-:Y:S01]  /*3810*/  @UP3 ULEA UR4, UR15, UR6, 0x3 ;  /* 0x000000060f043291 */ /* 0x000fe2000f8e18ff */
[----:B------:R-:W-:Y:S01]  /*3820*/  PLOP3.LUT P2, PT, PT, PT, PT, 0x80, 0x8 ;  /* 0x000000000008781c */ /* 0x000fe20003f4f070 */
[----:B------:R-:W-:Y:S01]  /*3830*/  ULEA UR8, UR16, UR6, 0x3 ;  /* 0x0000000610087291 */ /* 0x000fe2000f8e18ff */
[----:B------:R-:W-:Y:S02]  /*3840*/  PRMT R3, RZ, 0x654, R3 ;  /* 0x00000654ff037816 */ /* 0x000fe40000000003 */
[----:B-1----:R-:W1:Y:S01]  /*3850*/  LDS.128 R4, [R4+0x1d0] ;  /* 0x0001d00004047984 */ /* 0x002e620000000c00 */
[----:B------:R-:W-:Y:S02]  /*3860*/  @P0 SHF.L.U32 R2, R8, 0x1f, RZ ;  /* 0x0000001f08020819 */ /* 0x000fe400000006ff */
[----:B------:R-:W-:Y:S01]  /*3870*/  SHF.L.U32 R0, R11, 0x1f, RZ ;  /* 0x0000001f0b007819 */ /* 0x000fe200000006ff */
[----:B------:R-:W-:Y:S01]  /*3880*/  @!PT LDS RZ, [RZ] ;  /* 0x00000000fffff984 */ /* 0x000fe20000000800 */
[----:B------:R-:W-:Y:S01]  /*3890*/  @!PT LDS RZ, [RZ] ;  /* 0x00000000fffff984 */ /* 0x000fe20000000800 */
[----:B------:R-:W-:Y:S01]  /*38a0*/  @!PT LDS RZ, [RZ] ;  /* 0x00000000fffff984 */ /* 0x000fe20000000800 */
[----:B------:R-:W-:Y:S01]  /*38b0*/  @!PT LDS RZ, [RZ] ;  /* 0x00000000fffff984 */ /* 0x000fe20000000800 */
[----:B------:R2:W-:Y:S06]  /*38c0*/  MEMBAR.ALL.CTA ;  /* 0x0000000000007992 */ /* 0x0005ec0000008000 */
[----:B--2---:R-:W2:Y:S02]  /*38d0*/  FENCE.VIEW.ASYNC.S ;  /* 0x00000000000073c6 */ /* 0x004ea40000000000 */
[----:B--2---:R2:W-:Y:S01]  /*38e0*/  SYNCS.ARRIVE.TRANS64.RED.A1T0 RZ, [R3+URZ], RZ ;  /* 0x000000ff03ff79a7 */ /* 0x0045e200081004ff */
[----:B------:R2:W4:Y:S01]  /*38f0*/  @P0 SYNCS.PHASECHK.TRANS64.TRYWAIT P2, [UR4], R2 ;  /* 0x00000002ff0005a7 */ /* 0x0005220008041104 */
[----:B------:R-:W-:Y:S01]  /*3900*/  ULEA.HI UR4, UR16, UR16, URZ, 0x1 ;  /* 0x0000001010047291 */ /* 0x000fe2000f8f08ff */
[----:B-1----:R-:W-:-:S03]  /*3910*/  LOP3.LUT P1, RZ, R6, 0x1, RZ, 0xc0, !PT ;  /* 0x0000000106ff7812 */ /* 0x002fc6000782c0ff */
[----:B------:R-:W-:Y:S02]  /*3920*/  USHF.L.U32 UR9, UR4, 0x6, URZ ;  /* 0x0000000604097899 */ /* 0x000fe400080006ff */
[----:B------:R-:W-:Y:S02]  /*3930*/  ULOP3.LUT UR4, UR4, 0xffe, URZ, 0xc0, !UPT ;  /* 0x00000ffe04047892 */ /* 0x000fe4000f8ec0ff */
[----:B------:R-:W-:Y:S02]  /*3940*/  ULOP3.LUT UR9, UR9, 0xffffff80, URZ, 0xc0, !UPT ;  /* 0xffffff8009097892 */ /* 0x000fe4000f8ec0ff */
[----:B------:R-:W-:Y:S02]  /*3950*/  UIADD3 UR4, UPT, UPT, -UR4, UR16, URZ ;  /* 0x0000001004047290 */ /* 0x000fe4000fffe1ff */
[----:B------:R-:W-:Y:S01]  /*3960*/  UIADD3 UR9, UPT, UPT, UR19, UR9, URZ ;  /* 0x0000000913097290 */ /* 0x000fe2000fffe0ff */
[----:B------:R-:W1:Y:S03]  /*3970*/  SYNCS.PHASECHK.TRANS64.TRYWAIT P0, [UR8+0x180], R0 ;  /* 0x00018000ff0075a7 */ /* 0x000e660008001108 */
[----:B------:R-:W-:Y:S01]  /*3980*/  ULEA UR9, UR4, UR9, 0x14 ;  /* 0x0000000904097291 */ /* 0x000fe2000f8ea0ff */
[----:B-12-4-:R-:W-:Y:S11]  /*3990*/  @!P0 BRA `(.L_x_68) ;  /* 0x00000048006c8947 */ /* 0x016ff60003800000 */
.L_x_162:
[----:B------:R-:W-:Y:S01]  /*39a0*/  IADD3 R10, PT, PT, R10, 0x1, RZ ;  /* 0x000000010a0a7810 */ /* 0x000fe20007ffe0ff */
[----:B------:R-:W-:Y:S06]  /*39b0*/  BRA.U !UP3, `(.L_x_69) ;  /* 0x000000010b987547 */ /* 0x000fec000b800000 */
[----:B------:R-:W-:Y:S01]  /*39c0*/  UPLOP3.LUT UP4, UPT, UPT, UPT, UPT, 0x40, 0x4 ;  /* 0x000000000004789c */ /* 0x000fe20003f8e870 */
[----:B------:R-:W-:Y:S01]  /*39d0*/  UMOV UR14, UR10 ;  /* 0x0000000a000e7c82 */ /* 0x000fe20008000000 */
[----:B------:R-:W-:Y:S01]  /*39e0*/  UMOV UR13, UR5 ;  /* 0x00000005000d7c82 */ /* 0x000fe20008000000 */
[----:B------:R-:W-:-:S08]  /*39f0*/  UMOV UR12, UR15 ;  /* 0x0000000f000c7c82 */ /* 0x000fd00008000000 */
.L_x_72:
[----:B------:R-:W-:Y:S02]  /*3a00*/  UIADD3 UR14, UPT, UPT, UR14, 0x1, URZ ;  /* 0x000000010e0e7890 */ /* 0x000fe4000fffe0ff */
[----:B--2---:R-:W-:Y:S02]  /*3a10*/  ULEA UR7, UR12, UR6, 0x3 ;  /* 0x000000060c077291 */ /* 0x004fe4000f8e18ff */
[----:B------:R-:W-:Y:S01]  /*3a20*/  UISETP.NE.AND UP0, UPT, UR14, URZ, UPT ;  /* 0x000000ff0e00728c */ /* 0x000fe2000bf05270 */
[----:B----4-:R-:W-:Y:S10]  /*3a30*/  @P2 BRA `(.L_x_70) ;  /* 0x00000000000c2947 */ /* 0x010ff40003800000 */
[----:B-1----:R-:W-:Y:S04]  /*3a40*/  SHF.L.U32 R3, R8, 0x1f, RZ ;  /* 0x0000001f08037819 */ /* 0x002fe800000006ff */
[----:B------:R-:W1:Y:S02]  /*3a50*/  SYNCS.PHASECHK.TRANS64.TRYWAIT P0, [UR7], R3 ;  /* 0x00000003ff0075a7 */ /* 0x000e640008001107 */
[----:B-1----:R-:W-:Y:S05]  /*3a60*/  @!P0 BRA `(.L_x_71) ;  /* 0x0000004800508947 */ /* 0x002fea0003800000 */
.L_x_70:
[----:B------:R-:W-:Y:S01]  /*3a70*/  UISETP.NE.AND UP1, UPT, UR13, 0x1, UPT ;  /* 0x000000010d00788c */ /* 0x000fe2000bf25270 */
[----:B------:R-:W-:Y:S01]  /*3a80*/  PLOP3.LUT P2, PT, PT, PT, PT, 0x80, 0x8 ;  /* 0x000000000008781c */ /* 0x000fe20003f4f070 */
[----:B------:R-:W-:Y:S02]  /*3a90*/  UIADD3 UR15, UPT, UPT, UR12, 0x1, URZ ;  /* 0x000000010c0f7890 */ /* 0x000fe4000fffe0ff */
[----:B------:R-:W-:Y:S02]  /*3aa0*/  ULEA UR24, UR12, UR17, 0x9 ;  /* 0x000000110c187291 */ /* 0x000fe4000f8e48ff */
[----:B------:R-:W-:Y:S01]  /*3ab0*/  UISETP.NE.AND UP2, UPT, UR15, 0x11, UPT ;  /* 0x000000110f00788c */ /* 0x000fe2000bf45270 */
[----:B------:R-:W-:Y:S01]  /*3ac0*/  PLOP3.LUT P0, PT, PT, PT, UP1, 0x80, 0x8 ;  /* 0x000000000008781c */ /* 0x000fe20003f0f018 */
[----:B------:R-:W-:Y:S02]  /*3ad0*/  ULEA UR26, UR12, UR18, 0x8 ;  /* 0x000000120c1a7291 */ /* 0x000fe4000f8e40ff */
[----:B------:R-:W-:Y:S02]  /*3ae0*/  USEL UR11, URZ, 0x1, UP2 ;  /* 0x00000001ff0b7887 */ /* 0x000fe40009000000 */
[----:B------:R-:W-:Y:S02]  /*3af0*/  USEL UR15, UR15, URZ, UP2 ;  /* 0x000000ff0f0f7287 */ /* 0x000fe40009000000 */
[----:B------:R-:W-:Y:S02]  /*3b00*/  UIADD3 UR30, UPT, UPT, UR24, 0x100, URZ ;  /* 0x00000100181e7890 */ /* 0x000fe4000fffe0ff */
[----:B------:R-:W-:Y:S01]  /*3b10*/  @UP1 ULEA UR4, UR15, UR6, 0x3 ;  /* 0x000000060f041291 */ /* 0x000fe2000f8e18ff */
[----:B------:R-:W-:Y:S01]  /*3b20*/  LOP3.LUT R8, R8, UR11, RZ, 0x3c, !PT ;  /* 0x0000000b08087c12 */ /* 0x000fe2000f8e3cff */
[----:B------:R-:W-:Y:S02]  /*3b30*/  UIADD3 UR28, UPT, UPT, UR26, 0x80, URZ ;  /* 0x000000801a1c7890 */ /* 0x000fe4000fffe0ff */
[----:B------:R-:W-:Y:S01]  /*3b40*/  UIADD3 UR7, UPT, UPT, UR7, 0x88, URZ ;  /* 0x0000008807077890 */ /* 0x000fe2000fffe0ff */
[----:B-1----:R-:W-:Y:S01]  /*3b50*/  @P0 SHF.L.U32 R0, R8, 0x1f, RZ ;  /* 0x0000001f08000819 */ /* 0x002fe200000006ff */
[----:B------:R-:W-:Y:S01]  /*3b60*/  UMOV UR25, 0x40004040 ;  /* 0x4000404000197882 */ /* 0x000fe20000000000 */
[----:B------:R-:W-:Y:S01]  /*3b70*/  UMOV UR27, 0x80004020 ;  /* 0x80004020001b7882 */ /* 0x000fe20000000000 */
[----:B------:R-:W-:Y:S01]  /*3b80*/  UMOV UR31, 0x40004040 ;  /* 0x40004040001f7882 */ /* 0x000fe20000000000 */
[----:B------:R2:W4:Y:S01]  /*3b90*/  @P0 SYNCS.PHASECHK.TRANS64.TRYWAIT P2, [UR4], R0 ;  /* 0x00000000ff0005a7 */ /* 0x0005220008041104 */
[----:B------:R-:W-:Y:S01]  /*3ba0*/  UIADD3 UR13, UPT, UPT, UR13, -0x1, URZ ;  /* 0xffffffff0d0d7890 */ /* 0x000fe2000fffe0ff */
[----:B------:R2:W-:Y:S01]  /*3bb0*/  UTCIMMA gdesc[UR26], gdesc[UR24], tmem[UR9], tmem[UR22], idesc[UR23], UP4 ;  /* 0x00ff16181a0075ea */ /* 0x0005e2000a000109 */
[----:B------:R-:W-:Y:S01]  /*3bc0*/  UPLOP3.LUT UP4, UPT, UPT, UPT, UPT, 0x80, 0x8 ;  /* 0x000000000008789c */ /* 0x000fe20003f8f070 */
[----:B------:R-:W-:Y:S01]  /*3bd0*/  UMOV UR29, 0x80004020 ;  /* 0x80004020001d7882 */ /* 0x000fe20000000000 */
[----:B------:R-:W-:Y:S01]  /*3be0*/  UMOV UR12, UR15 ;  /* 0x0000000f000c7c82 */ /* 0x000fe20008000000 */
[----:B------:R2:W-:Y:S01]  /*3bf0*/  UTCIMMA gdesc[UR28], gdesc[UR30], tmem[UR9], tmem[UR20], idesc[UR21], UPT ;  /* 0x00ff141e1c0075ea */ /* 0x0005e2000b800109 */
[----:B------:R2:W-:Y:S01]  /*3c00*/  UTCBAR [UR7], URZ ;  /* 0x000000ff070073e9 */ /* 0x0005e200080000ff */
[----:B------:R-:W-:Y:S06]  /*3c10*/  BRA.U UP0, `(.L_x_72) ;  /* 0xfffffffd00787547 */ /* 0x000fec000b83ffff */
.L_x_69:
[----:B------:R-:W-:Y:S01]  /*3c20*/  UIADD3 UR16, UPT, UPT, UR16, 0x1, URZ ;  /* 0x0000000110107890 */ /* 0x000fe2000fffe0ff */
[C---:B------:R-:W-:Y:S01]  /*3c30*/  ISETP.NE.AND P0, PT, R10.reuse, 0x2, PT ;  /* 0x000000020a00780c */ /* 0x040fe20003f05270 */
[----:B------:R-:W-:Y:S02]  /*3c40*/  UIADD3 UR8, UPT, UPT, UR8, 0x160, URZ ;  /* 0x0000016008087890 */ /* 0x000fe4000fffe0ff */
[----:B------:R-:W-:Y:S01]  /*3c50*/  UISETP.NE.AND UP0, UPT, UR16, 0x4, UPT ;  /* 0x000000041000788c */ /* 0x000fe2000bf05270 */
[----:B-12---:R-:W-:Y:S02]  /*3c60*/  SEL R0, RZ, 0x1, P0 ;  /* 0x00000001ff007807 */ /* 0x006fe40000000000 */
[----:B------:R-:W-:Y:S01]  /*3c70*/  SEL R10, R10, RZ, P0 ;  /* 0x000000ff0a0a7207 */ /* 0x000fe20000000000 */
[----:B------:R-:W-:Y:S01]  /*3c80*/  USEL UR4, URZ, 0x1, UP0 ;  /* 0x00000001ff047887 */ /* 0x000fe20008000000 */
[----:B------:R-:W-:Y:S01]  /*3c90*/  LOP3.LUT R9, R9, R0, RZ, 0x3c, !PT ;  /* 0x0000000009097212 */ /* 0x000fe200078e3cff */
[----:B------:R-:W-:Y:S01]  /*3ca0*/  USEL UR16, UR16, URZ, UP0 ;  /* 0x000000ff10107287 */ /* 0x000fe20008000000 */
[----:B------:R1:W-:Y:S03]  /*3cb0*/  UTCBAR [UR8], URZ ;  /* 0x000000ff080073e9 */ /* 0x0003e600080000ff */
[----:B------:R-:W-:Y:S01]  /*3cc0*/  LOP3.LUT R11, R11, UR4, RZ, 0x3c, !PT ;  /* 0x000000040b0b7c12 */ /* 0x000fe2000f8e3cff */
[----:B------:R-:W-:Y:S07]  /*3cd0*/  @P1 BRA `(.L_x_73) ;  /* 0xfffffff800b01947 */ /* 0x000fee000383ffff */
[----:B------:R-:W2:Y:S01]  /*3ce0*/  S2UR UR4, SR_CgaCtaId ;  /* 0x00000000000479c3 */ /* 0x000ea20000008800 */
[----:B------:R-:W-:Y:S01]  /*3cf0*/  ELECT P0, URZ, PT ;  /* 0x0000000000ff782f */ /* 0x000fe20003800000 */
[----:B------:R-:W-:Y:S01]  /*3d00*/  IMAD.MOV.U32 R0, RZ, RZ, 0x1 ;  /* 0x00000001ff007424 */ /* 0x000fe200078e00ff */
[----:B------:R-:W-:Y:S01]  /*3d10*/  UIADD3 UR6, UPT, UPT, UR6, 0x180, URZ ;  /* 0x0000018006067890 */ /* 0x000fe2000fffe0ff */
[----:B------:R-:W-:Y:S01]  /*3d20*/  SHF.L.U32 R3, R11, 0x1f, RZ ;  /* 0x0000001f0b037819 */ /* 0x000fe200000006ff */
[----:B------:R-:W-:-:S03]  /*3d30*/  UMOV UR5, 0x40 ;  /* 0x0000004000057882 */ /* 0x000fc60000000000 */
[----:B------:R-:W-:Y:S01]  /*3d40*/  UVIRTCOUNT.DEALLOC.SMPOOL 0x80 ;  /* 0x000000800000784c */ /* 0x000fe20000000000 */
[----:B--2---:R-:W-:Y:S02]  /*3d50*/  ULEA UR4, UR4, UR5, 0x18 ;  /* 0x0000000504047291 */ /* 0x004fe4000f8ec0ff */
[----:B------:R-:W-:-:S07]  /*3d60*/  ULEA UR5, UR16, UR6, 0x3 ;  /* 0x0000000610057291 */ /* 0x000fce000f8e18ff */
[----:B------:R2:W-:Y:S02]  /*3d70*/  @P0 STS.U8 [UR4+0x1c], R0 ;  /* 0x00001c00ff000988 */ /* 0x0005e40008000004 */
[----:B------:R-:W3:Y:S02]  /*3d80*/  SYNCS.PHASECHK.TRANS64.TRYWAIT P0, [UR5], R3 ;  /* 0x00000003ff0075a7 */ /* 0x000ee40008001105 */
[----:B--23--:R-:W-:Y:S05]  /*3d90*/  @!P0 BRA `(.L_x_74) ;  /* 0x00000044009c8947 */ /* 0x00cfea0003800000 */
.L_x_165:
[----:B------:R-:W-:-:S04]  /*3da0*/  UIADD3 UR7, UPT, UPT, UR16, 0x1, URZ ;  /* 0x0000000110077890 */ /* 0x000fc8000fffe0ff */
[----:B------:R-:W-:-:S04]  /*3db0*/  UISETP.NE.AND UP0, UPT, UR7, 0x4, UPT ;  /* 0x000000040700788c */ /* 0x000fc8000bf05270 */
[----:B-1----:R-:W-:Y:S02]  /*3dc0*/  USEL UR8, URZ, 0x1, UP0 ;  /* 0x00000001ff087887 */ /* 0x002fe40008000000 */
[----:B------:R-:W-:-:S04]  /*3dd0*/  USEL UR7, UR7, URZ, UP0 ;  /* 0x000000ff07077287 */ /* 0x000fc80008000000 */
[----:B------:R-:W-:Y:S01]  /*3de0*/  ULEA UR5, UR7, UR6, 0x3 ;  /* 0x0000000607057291 */ /* 0x000fe2000f8e18ff */
[----:B------:R-:W-:-:S04]  /*3df0*/  LOP3.LUT R2, R11, UR8, RZ, 0x3c, !PT ;  /* 0x000000080b027c12 */ /* 0x000fc8000f8e3cff */
[----:B--2---:R-:W-:-:S04]  /*3e00*/  SHF.L.U32 R3, R2, 0x1f, RZ ;  /* 0x0000001f02037819 */ /* 0x004fc800000006ff */
[----:B------:R-:W1:Y:S02]  /*3e10*/  SYNCS.PHASECHK.TRANS64.TRYWAIT P0, [UR5], R3 ;  /* 0x00000003ff0075a7 */ /* 0x000e640008001105 */
[----:B-1----:R-:W-:Y:S05]  /*3e20*/  @!P0 BRA `(.L_x_75) ;  /* 0x0000004400908947 */ /* 0x002fea0003800000 */
.L_x_167:
        /* <DEDUP_REMOVED lines=9> */
.L_x_169:
[----:B------:R-:W-:-:S04]  /*3ec0*/  UIADD3 UR7, UPT, UPT, UR7, 0x1, URZ ;  /* 0x0000000107077890 */ /* 0x000fc8000fffe0ff */
[----:B------:R-:W-:-:S04]  /*3ed0*/  UISETP.NE.AND UP0, UPT, UR7, 0x4, UPT ;  /* 0x000000040700788c */ /* 0x000fc8000bf05270 */
[----:B------:R-:W-:Y:S02]  /*3ee0*/  USEL UR5, URZ, 0x1, UP0 ;  /* 0x00000001ff057887 */ /* 0x000fe40008000000 */
[----:B------:R-:W-:-:S04]  /*3ef0*/  USEL UR7, UR7, URZ, UP0 ;  /* 0x000000ff07077287 */ /* 0x000fc80008000000 */
[----:B------:R-:W-:Y:S01]  /*3f00*/  ULEA UR7, UR7, UR6, 0x3 ;  /* 0x0000000607077291 */ /* 0x000fe2000f8e18ff */
[----:B-1----:R-:W-:-:S04]  /*3f10*/  LOP3.LUT R3, R2, UR5, RZ, 0x3c, !PT ;  /* 0x0000000502037c12 */ /* 0x002fc8000f8e3cff */
[----:B------:R-:W-:-:S04]  /*3f20*/  SHF.L.U32 R3, R3, 0x1f, RZ ;  /* 0x0000001f03037819 */ /* 0x000fc800000006ff */
[----:B------:R-:W1:Y:S02]  /*3f30*/  SYNCS.PHASECHK.TRANS64.TRYWAIT P0, [UR7], R3 ;  /* 0x00000003ff0075a7 */ /* 0x000e640008001107 */
[----:B-1----:R-:W-:Y:S05]  /*3f40*/  @!P0 BRA `(.L_x_77) ;  /* 0x0000004400788947 */ /* 0x002fea0003800000 */
.L_x_171:
[----:B------:R-:W-:Y:S01]  /*3f50*/  NOP ;  /* 0x0000000000007918 */ /* 0x000fe20000000000 */
[----:B-1----:R-:W1:Y:S01]  /*3f60*/  LDS R0, [UR4+0x14] ;  /* 0x00001404ff007984 */ /* 0x002e620008000800 */
[----:B------:R-:W-:Y:S01]  /*3f70*/  ULOP3.LUT UR6, UR19, 0xffff, URZ, 0xc0, !UPT ;  /* 0x0000ffff13067892 */ /* 0x000fe2000f8ec0ff */
[----:B------:R-:W-:Y:S01]  /*3f80*/  UMOV UR8, 0xffff ;  /* 0x0000ffff00087882 */ /* 0x000fe20000000000 */
[----:B------:R-:W-:Y:S02]  /*3f90*/  UMOV UR5, 0x1 ;  /* 0x0000000100057882 */ /* 0x000fe40000000000 */
[----:B------:R-:W-:-:S04]  /*3fa0*/  USHF.R.U32.HI UR6, URZ, 0x5, UR6 ;  /* 0x00000005ff067899 */ /* 0x000fc80008011606 */
[----:B------:R-:W-:Y:S02]  /*3fb0*/  USHF.L.U32 UR8, UR8, UR6, URZ ;  /* 0x0000000608087299 */ /* 0x000fe400080006ff */
[----:B------:R-:W-:-:S04]  /*3fc0*/  USHF.L.U32 UR5, UR5, UR6, URZ ;  /* 0x0000000605057299 */ /* 0x000fc800080006ff */
[----:B-1----:R-:W-:-:S04]  /*3fd0*/  LOP3.LUT R0, R0, UR8, RZ, 0xc0, !PT ;  /* 0x0000000800007c12 */ /* 0x002fc8000f8ec0ff */
[----:B------:R-:W-:-:S13]  /*3fe0*/  ISETP.NE.AND P0, PT, R0, UR8, PT ;  /* 0x0000000800007c0c */ /* 0x000fda000bf05270 */
[----:B------:R-:W-:Y:S05]  /*3ff0*/  @P0 BRA `(.L_x_78) ;  /* 0x0000000000580947 */ /* 0x000fea0003800000 */
[----:B------:R-:W1:Y:S02]  /*4000*/  LDS R0, [UR4+0x18] ;  /* 0x00001804ff007984 */ /* 0x000e640008000800 */
[----:B-1----:R-:W-:-:S04]  /*4010*/  LOP3.LUT R0, R0, UR5, RZ, 0xc0, !PT ;  /* 0x0000000500007c12 */ /* 0x002fc8000f8ec0ff */
[----:B------:R-:W-:-:S13]  /*4020*/  ISETP.NE.AND P0, PT, R0, UR5, PT ;  /* 0x0000000500007c0c */ /* 0x000fda000bf05270 */
[----:B------:R-:W-:Y:S05]  /*4030*/  @P0 BRA `(.L_x_79) ;  /* 0x00000000003c0947 */ /* 0x000fea0003800000 */
[----:B------:R-:W1:Y:S01]  /*4040*/  S2R R2, SR_LANEID ;  /* 0x0000000000027919 */ /* 0x000e620000000000 */
[----:B------:R-:W-:Y:S01]  /*4050*/  ULOP3.LUT UR8, URZ, UR8, URZ, 0x33, !UPT ;  /* 0x00000008ff087292 */ /* 0x000fe2000f8e33ff */
[----:B------:R-:W-:Y:S01]  /*4060*/  LOP3.LUT R4, RZ, UR5, RZ, 0x33, !PT ;  /* 0x00000005ff047c12 */ /* 0x000fe2000f8e33ff */
[----:B------:R-:W-:Y:S02]  /*4070*/  VOTEU.ANY UR7, UPT, PT ;  /* 0x0000000000077886 */ /* 0x000fe400038e0100 */
[----:B------:R-:W-:Y:S01]  /*4080*/  UFLO.U32 UR7, UR7 ;  /* 0x00000007000772bd */ /* 0x000fe200080e0000 */
[----:B------:R-:W2:Y:S01]  /*4090*/  REDUX UR5, R4 ;  /* 0x00000000040573c4 */ /* 0x000ea20000000000 */
[----:B------:R-:W-:-:S06]  /*40a0*/  IMAD.U32 R0, RZ, RZ, UR8 ;  /* 0x00000008ff007e24 */ /* 0x000fcc000f8e00ff */
[----:B------:R3:W-:Y:S01]  /*40b0*/  UTCATOMSWS.AND URZ, UR8 ;  /* 0x0000000800ff79e3 */ /* 0x0007e20008000000 */
[----:B------:R-:W4:Y:S01]  /*40c0*/  REDUX UR6, R0 ;  /* 0x00000000000673c4 */ /* 0x000f220000000000 */
[----:B-1----:R-:W-:Y:S01]  /*40d0*/  ISETP.EQ.U32.AND P0, PT, R2, UR7, PT ;  /* 0x0000000702007c0c */ /* 0x002fe2000bf02070 */
[----:B--2---:R-:W-:Y:S01]  /*40e0*/  IMAD.U32 R2, RZ, RZ, UR5 ;  /* 0x00000005ff027e24 */ /* 0x004fe2000f8e00ff */
[----:B----4-:R-:W-:-:S11]  /*40f0*/  MOV R3, UR6 ;  /* 0x0000000600037c02 */ /* 0x010fd60008000f00 */
[----:B------:R3:W-:Y:S04]  /*4100*/  @P0 ATOMS.AND RZ, [UR4+0x14], R3 ;  /* 0x00001403ffff098c */ /* 0x0007e8000a800004 */
[----:B------:R3:W-:Y:S01]  /*4110*/  @P0 ATOMS.AND RZ, [UR4+0x18], R2 ;  /* 0x00001802ffff098c */ /* 0x0007e2000a800004 */
[----:B------:R-:W-:Y:S05]  /*4120*/  BRA `(.L_x_80) ;  /* 0x0000000000147947 */ /* 0x000fea0003800000 */
.L_x_79:
[----:B------:R-:W-:Y:S02]  /*4130*/  MOV R2, 0x4150 ;  /* 0x0000415000027802 */ /* 0x000fe40000000f00 */
[----:B----45:R-:W-:Y:S05]  /*4140*/  CALL.REL.NOINC `($__internal_0_$__cuda_sm10x_tcgen05_guardrail_trap_col_being_dealloced_not_returned_by_alloc) ;  /* 0x0000004400d47944 */ /* 0x030fea0003c00000 */
[----:B------:R-:W-:Y:S05]  /*4150*/  BRA `(.L_x_80) ;  /* 0x0000000000087947 */ /* 0x000fea0003800000 */
.L_x_78:
[----:B------:R-:W-:Y:S02]  /*4160*/  MOV R2, 0x4180 ;  /* 0x0000418000027802 */ /* 0x000fe40000000f00 */
[----:B----45:R-:W-:Y:S05]  /*4170*/  CALL.REL.NOINC `($__internal_2_$__cuda_sm10x_tcgen05_guardrail_trap_unallocated_columns_being_dealloced) ;  /* 0x0000004400e07944 */ /* 0x030fea0003c00000 */
.L_x_80:
[----:B------:R-:W-:Y:S01]  /*4180*/  NOP ;  /* 0x0000000000007918 */ /* 0x000fe20000000000 */
[----:B---3--:R-:W-:Y:S05]  /*4190*/  EXIT ;  /* 0x000000000000794d */ /* 0x008fea0003800000 */
.L_x_62:
[----:B------:R-:W-:-:S09]  /*41a0*/  UISETP.NE.OR UP2, UPT, UR8, 0x3, !UP2 ;  /* 0x000000030800788c */ /* 0x000fd2000d745670 */
[----:B------:R-:W-:Y:S05]  /*41b0*/  BRA.U UP2, `(.L_x_81) ;  /* 0x0000000d02407547 */ /* 0x000fea000b800000 */
[----:B------:R-:W1:Y:S01]  /*41c0*/  LDC R0, c[0x0][0xb30] ;  /* 0x0002cc00ff007b82 */ /* 0x000e620000000800 */
[----:B------:R-:W2:Y:S01]  /*41d0*/  LDCU.64 UR8, c[0x0][0x888] ;  /* 0x00011100ff0877ac */ /* 0x000ea20008000a00 */
[----:B------:R-:W-:Y:S02]  /*41e0*/  HFMA2 R29, -RZ, RZ, 0, 0 ;  /* 0x00000000ff1d7431 */ /* 0x000fe400000001ff */
[----:B------:R-:W-:Y:S01]  /*41f0*/  IMAD.MOV.U32 R31, RZ, RZ, 0x1 ;  /* 0x00000001ff1f7424 */ /* 0x000fe200078e00ff */
[----:B------:R-:W-:Y:S01]  /*4200*/  MOV R23, 0x1000 ;  /* 0x0000100000177802 */ /* 0x000fe20000000f00 */
[----:B------:R-:W4:Y:S01]  /*4210*/  LDCU.64 UR4, c[0x0][0x890] ;  /* 0x00011200ff0477ac */ /* 0x000f220008000a00 */
[----:B------:R-:W-:Y:S01]  /*4220*/  IMAD.MOV.U32 R30, RZ, RZ, RZ ;  /* 0x000000ffff1e7224 */ /* 0x000fe200078e00ff */
[----:B------:R-:W3:Y:S01]  /*4230*/  LDC R19, c[0x0][0x370] ;  /* 0x0000dc00ff137b82 */ /* 0x000ee20000000800 */
[----:B------:R-:W-:Y:S01]  /*4240*/  UMOV UR7, 0x400 ;  /* 0x0000040000077882 */ /* 0x000fe20000000000 */
[----:B------:R-:W-:-:S02]  /*4250*/  UPLOP3.LUT UP1, UPT, UPT, UPT, UPT, 0x40, 0x4 ;  /* 0x000000000004789c */ /* 0x000fc40003f2e870 */
[----:B------:R-:W-:-:S04]  /*4260*/  ULEA UR7, UR37, UR7, 0x18 ;  /* 0x0000000725077291 */ /* 0x000fc8000f8ec0ff */
[----:B------:R-:W3:Y:S01]  /*4270*/  LDC R2, c[0x0][0xb0c] ;  /* 0x0002c300ff027b82 */ /* 0x000ee20000000800 */
[----:B------:R-:W-:Y:S02]  /*4280*/  UIADD3 UR13, UPT, UPT, UR7, 0x118, URZ ;  /* 0x00000118070d7890 */ /* 0x000fe4000fffe0ff */
[----:B--2---:R-:W-:Y:S02]  /*4290*/  UISETP.NE.U32.AND UP2, UPT, UR8, URZ, UPT ;  /* 0x000000ff0800728c */ /* 0x004fe4000bf45070 */
[----:B------:R-:W-:Y:S02]  /*42a0*/  UIADD3 UR17, UPT, UPT, UR7, 0x110, URZ ;  /* 0x0000011007117890 */ /* 0x000fe4000fffe0ff */
[----:B----4-:R-:W-:Y:S01]  /*42b0*/  UISETP.NE.U32.AND UP3, UPT, UR4, URZ, UPT ;  /* 0x000000ff0400728c */ /* 0x010fe2000bf65070 */
[----:B------:R-:W2:Y:S01]  /*42c0*/  LDC R18, c[0x0][0xb20] ;  /* 0x0002c800ff127b82 */ /* 0x000ea20000000800 */
[----:B-1----:R-:W-:Y:S01]  /*42d0*/  ISETP.NE.AND P1, PT, R0, 0x1, PT ;  /* 0x000000010000780c */ /* 0x002fe20003f25270 */
[----:B------:R-:W-:-:S02]  /*42e0*/  UISETP.NE.AND.EX UP2, UPT, UR9, URZ, UPT, UP2 ;  /* 0x000000ff0900728c */ /* 0x000fc4000bf45320 */
[----:B------:R-:W-:Y:S02]  /*42f0*/  UPRMT UR13, UR37, 0x654, UR13 ;  /* 0x00000654250d7896 */ /* 0x000fe4000800000d */
[----:B------:R-:W-:Y:S02]  /*4300*/  UISETP.NE.AND.EX UP3, UPT, UR5, URZ, UPT, UP3 ;  /* 0x000000ff0500728c */ /* 0x000fe4000bf65330 */
[----:B------:R-:W1:Y:S08]  /*4310*/  LDC.64 R32, c[0x0][0x348] ;  /* 0x0000d200ff207b82 */ /* 0x000e700000000a00 */
[----:B------:R-:W4:Y:S08]  /*4320*/  LDC.64 R16, c[0x0][0xb10] ;  /* 0x0002c400ff107b82 */ /* 0x000f300000000a00 */
[----:B------:R-:W1:Y:S08]  /*4330*/  LDC.64 R6, c[0x0][0xb18] ;  /* 0x0002c600ff067b82 */ /* 0x000e700000000a00 */
[----:B------:R-:W1:Y:S08]  /*4340*/  LDC.64 R4, c[0x0][0xb28] ;  /* 0x0002ca00ff047b82 */ /* 0x000e700000000a00 */
[----:B--23--:R-:W1:Y:S02]  /*4350*/  LDC R22, c[0x0][0x374] ;  /* 0x0000dd00ff167b82 */ /* 0x00ce640000000800 */
.L_x_90:
[C---:B------:R-:W-:Y:S02]  /*4360*/  LEA R0, R30.reuse, UR7, 0x3 ;  /* 0x000000071e007c11 */ /* 0x040fe4000f8e18ff */
[----:B------:R-:W-:Y:S02]  /*4370*/  SHF.L.U32 R3, R29, 0x1f, RZ ;  /* 0x0000001f1d037819 */ /* 0x000fe400000006ff */
[----:B------:R-:W-:Y:S02]  /*4380*/  LEA R24, R30, UR7, 0x4 ;  /* 0x000000071e187c11 */ /* 0x000fe4000f8e20ff */
[----:B--2---:R-:W2:Y:S02]  /*4390*/  SYNCS.PHASECHK.TRANS64.TRYWAIT P0, [R0+URZ+0x140], R3 ;  /* 0x00014003000075a7 */ /* 0x004ea400080011ff */
[----:B--2---:R-:W-:Y:S05]  /*43a0*/  @!P0 BRA `(.L_x_82) ;  /* 0x0000004000788947 */ /* 0x004fea0003800000 */
.L_x_172:
[----:B------:R-:W-:Y:S01]  /*43b0*/  ISETP.GE.AND P0, PT, R40, 0x1, PT ;  /* 0x000000012800780c */ /* 0x000fe20003f06270 */
[----:B------:R-:W3:Y:S01]  /*43c0*/  LDS.128 R24, [R24+0x1d0] ;  /* 0x0001d00018187984 */ /* 0x000ee20000000c00 */
[----:B--2---:R-:W-:Y:S01]  /*43d0*/  VIADD R0, R0, 0x150 ;  /* 0x0000015000007836 */ /* 0x004fe20000000000 */
[----:B------:R-:W-:Y:S01]  /*43e0*/  @!PT LDS RZ, [RZ] ;  /* 0x00000000fffff984 */ /* 0x000fe20000000800 */
[----:B------:R-:W-:Y:S01]  /*43f0*/  @!PT LDS RZ, [RZ] ;  /* 0x00000000fffff984 */ /* 0x000fe20000000800 */
[----:B------:R-:W-:Y:S01]  /*4400*/  @!PT LDS RZ, [RZ] ;  /* 0x00000000fffff984 */ /* 0x000fe20000000800 */
[----:B------:R-:W-:Y:S01]  /*4410*/  @!PT LDS RZ, [RZ] ;  /* 0x00000000fffff984 */ /* 0x000fe20000000800 */
[----:B------:R2:W-:Y:S06]  /*4420*/  MEMBAR.ALL.CTA ;  /* 0x0000000000007992 */ /* 0x0005ec0000008000 */
[----:B--2---:R-:W2:Y:S01]  /*4430*/  FENCE.VIEW.ASYNC.S ;  /* 0x00000000000073c6 */ /* 0x004ea20000000000 */
[----:B------:R-:W-:Y:S04]  /*4440*/  PRMT R0, RZ, 0x654, R0 ;  /* 0x00000654ff007816 */ /* 0x000fe80000000000 */
[----:B--2---:R2:W-:Y:S01]  /*4450*/  SYNCS.ARRIVE.TRANS64.RED.A1T0 RZ, [R0+URZ], RZ ;  /* 0x000000ff00ff79a7 */ /* 0x0045e200081004ff */
[----:B---3--:R-:W-:Y:S11]  /*4460*/  LOP3.LUT P3, RZ, R26, 0x1, RZ, 0xc0, !PT ;  /* 0x000000011aff7812 */ /* 0x008ff6000786c0ff */
[----:B------:R-:W-:Y:S02]  /*4470*/  @!UPT UIADD3 URZ, UPT, UPT, URZ, URZ, URZ ;  /* 0x000000fffffff290 */ /* 0x000fe4000fffe0ff */
[----:B------:R-:W-:Y:S02]  /*4480*/  @P3 MOV R13, R24 ;  /* 0x00000018000d3202 */ /* 0x000fe40000000f00 */
[----:B------:R-:W-:Y:S01]  /*4490*/  @P3 LOP3.LUT R8, R25, 0xffff, RZ, 0xc0, !PT ;  /* 0x0000ffff19083812 */ /* 0x000fe200078ec0ff */
[----:B--2---:R-:W-:Y:S06]  /*44a0*/  @!P0 BRA `(.L_x_83) ;  /* 0x0000000000a48947 */ /* 0x004fec0003800000 */
[----:B-1----:R-:W-:Y:S01]  /*44b0*/  IMAD.HI.U32 R35, R22, R7, RZ ;  /* 0x0000000716237227 */ /* 0x002fe200078e00ff */
[----:B------:R-:W-:Y:S02]  /*44c0*/  ISETP.NE.AND P0, PT, R6, 0x1, PT ;  /* 0x000000010600780c */ /* 0x000fe40003f05270 */
[----:B------:R-:W-:Y:S01]  /*44d0*/  ISETP.NE.AND P2, PT, R40, 0x1, PT ;  /* 0x000000012800780c */ /* 0x000fe20003f45270 */
[----:B----4-:R-:W-:Y:S01]  /*44e0*/  IMAD.HI.U32 R34, R19, R16, RZ ;  /* 0x0000001013227227 */ /* 0x010fe200078e00ff */
[----:B------:R-:W-:Y:S02]  /*44f0*/  SHF.R.U32.HI R35, RZ, R18, R35 ;  /* 0x00000012ff237219 */ /* 0x000fe40000011623 */
[----:B------:R-:W-:Y:S01]  /*4500*/  ISETP.NE.AND P4, PT, R2, 0x1, PT ;  /* 0x000000010200780c */ /* 0x000fe20003f85270 */
[----:B------:R-:W-:Y:S01]  /*4510*/  IMAD.HI.U32 R36, R13, R16, RZ ;  /* 0x000000100d247227 */ /* 0x000fe200078e00ff */
[----:B------:R-:W-:Y:S02]  /*4520*/  SHF.R.U32.HI R34, RZ, R17, R34 ;  /* 0x00000011ff227219 */ /* 0x000fe40000011622 */
[----:B------:R-:W-:Y:S01]  /*4530*/  SEL R3, R22, R35, !P0 ;  /* 0x0000002316037207 */ /* 0x000fe20004000000 */
[C---:B------:R-:W-:Y:S01]  /*4540*/  IMAD.HI.U32 R35, R8.reuse, R7, RZ ;  /* 0x0000000708237227 */ /* 0x040fe200078e00ff */
[----:B------:R-:W-:Y:S02]  /*4550*/  SEL R11, R19, R34, !P4 ;  /* 0x00000022130b7207 */ /* 0x000fe40006000000 */
[----:B------:R-:W-:Y:S01]  /*4560*/  SHF.R.U32.HI R36, RZ, R17, R36 ;  /* 0x00000011ff247219 */ /* 0x000fe20000011624 */
[----:B------:R-:W-:Y:S01]  /*4570*/  IMAD.HI.U32 R38, R3, R4, RZ ;  /* 0x0000000403267227 */ /* 0x000fe200078e00ff */
[----:B------:R-:W-:Y:S03]  /*4580*/  SHF.R.U32.HI R35, RZ, R18, R35 ;  /* 0x00000012ff237219 */ /* 0x000fe60000011623 */
[----:B------:R-:W-:Y:S01]  /*4590*/  IMAD.HI.U32 R34, R11, R4, RZ ;  /* 0x000000040b227227 */ /* 0x000fe200078e00ff */
[----:B------:R-:W-:Y:S02]  /*45a0*/  @P2 SHF.R.U32.HI R3, RZ, R5, R38 ;  /* 0x00000005ff032219 */ /* 0x000fe40000011626 */
[----:B------:R-:W-:Y:S02]  /*45b0*/  SEL R9, R8, R35, !P0 ;  /* 0x0000002308097207 */ /* 0x000fe40004000000 */
[----:B------:R-:W-:Y:S01]  /*45c0*/  @P2 SHF.R.U32.HI R11, RZ, R5, R34 ;  /* 0x00000005ff0b2219 */ /* 0x000fe20000011622 */
[C---:B------:R-:W-:Y:S01]  /*45d0*/  IMAD R10, R40.reuse, R3, RZ ;  /* 0x00000003280a7224 */ /* 0x040fe200078e02ff */
[----:B------:R-:W-:Y:S01]  /*45e0*/  SEL R3, R13, R36, !P4 ;  /* 0x000000240d037207 */ /* 0x000fe20006000000 */
[C---:B------:R-:W-:Y:S03]  /*45f0*/  IMAD.HI.U32 R14, R9.reuse, R4, RZ ;  /* 0x00000004090e7227 */ /* 0x040fe600078e00ff */
[----:B------:R-:W-:Y:S01]  /*4600*/  ISETP.GE.AND P0, PT, R9, R10, PT ;  /* 0x0000000a0900720c */ /* 0x000fe20003f06270 */
[C---:B------:R-:W-:Y:S01]  /*4610*/  IMAD R12, R40.reuse, R11, RZ ;  /* 0x0000000b280c7224 */ /* 0x040fe200078e02ff */
[-C--:B------:R-:W-:Y:S04]  /*4620*/  SHF.R.U32.HI R14, RZ, R5.reuse, R14 ;  /* 0x00000005ff0e7219 */ /* 0x080fe8000001160e */
[----:B------:R-:W-:Y:S02]  /*4630*/  ISETP.GE.OR P0, PT, R3, R12, P0 ;  /* 0x0000000c0300720c */ /* 0x000fe40000706670 */
[----:B------:R-:W-:Y:S05]  /*4640*/  SEL R15, R9, R14, !P2 ;  /* 0x0000000e090f7207 */ /* 0x000fea0005000000 */
[----:B------:R-:W-:Y:S04]  /*4650*/  IMAD.MOV R14, RZ, RZ, -R15 ;  /* 0x000000ffff0e7224 */ /* 0x000fe800078e0a0f */
[----:B------:R-:W-:Y:S02]  /*4660*/  IMAD R14, R40, R14, R9 ;  /* 0x0000000e280e7224 */ /* 0x000fe400078e0209 */
[C---:B------:R-:W-:Y:S05]  /*4670*/  @!P0 IMAD.HI.U32 R10, R3.reuse, R4, RZ ;  /* 0x00000004030a8227 */ /* 0x040fea00078e00ff */
[----:B------:R-:W-:Y:S04]  /*4680*/  @!P0 SHF.R.U32.HI R10, RZ, R5, R10 ;  /* 0x00000005ff0a8219 */ /* 0x000fe8000001160a */
[----:B------:R-:W-:Y:S01]  /*4690*/  @!P0 SEL R0, R3, R10, !P2 ;  /* 0x0000000a03008207 */ /* 0x000fe20005000000 */
[----:B------:R-:W-:Y:S03]  /*46a0*/  IMAD.MOV R10, RZ, RZ, -R3 ;  /* 0x000000ffff0a7224 */ /* 0x000fe600078e0a03 */
[----:B------:R-:W-:Y:S01]  /*46b0*/  @!P0 IADD3 R15, PT, PT, R15, -R0, RZ ;  /* 0x800000000f0f8210 */ /* 0x000fe20007ffe0ff */
[----:B------:R-:W-:Y:S01]  /*46c0*/  @!P0 IMAD R0, R11, R14, R0 ;  /* 0x0000000e0b008224 */ /* 0x000fe200078e0200 */
[----:B------:R-:W-:Y:S01]  /*46d0*/  IADD3 R11, PT, PT, -R9, RZ, RZ ;  /* 0x000000ff090b7210 */ /* 0x000fe20007ffe1ff */
[----:B------:R-:W-:Y:S02]  /*46e0*/  IMAD R13, R2, R10, R13 ;  /* 0x0000000a020d7224 */ /* 0x000fe400078e020d */
[----:B------:R-:W-:Y:S02]  /*46f0*/  @!P0 IMAD R9, R15, R40, R3 ;  /* 0x000000280f098224 */ /* 0x000fe400078e0203 */
[----:B------:R-:W-:Y:S02]  /*4700*/  @!P0 IMAD.MOV.U32 R3, RZ, RZ, R0 ;  /* 0x000000ffff038224 */ /* 0x000fe400078e0000 */
[----:B------:R-:W-:Y:S02]  /*4710*/  IMAD R8, R6, R11, R8 ;  /* 0x0000000b06087224 */ /* 0x000fe400078e0208 */
[----:B------:R-:W-:Y:S02]  /*4720*/  IMAD R13, R3, R2, R13 ;  /* 0x00000002030d7224 */ /* 0x000fe400078e020d */
[----:B------:R-:W-:Y:S02]  /*4730*/  IMAD R8, R9, R6, R8 ;  /* 0x0000000609087224 */ /* 0x000fe400078e0208 */
.L_x_83:
[----:B------:R-:W-:Y:S05]  /*4740*/  BRA.U UP1, `(.L_x_84) ;  /* 0x0000000101107547 */ /* 0x000fea000b800000 */
[----:B------:R-:W-:Y:S04]  /*4750*/  MOV R0, UR6 ;  /* 0x0000000600007c02 */ /* 0x000fe80008000f00 */
[----:B------:R-:W-:Y:S04]  /*4760*/  SHF.L.U32 R3, R0, 0x1f, RZ ;  /* 0x0000001f00037819 */ /* 0x000fe800000006ff */
[----:B------:R-:W2:Y:S02]  /*4770*/  SYNCS.PHASECHK.TRANS64.TRYWAIT P0, [UR7+0x138], R3 ;  /* 0x00013803ff0075a7 */ /* 0x000ea40008001107 */
[----:B--2---:R-:W-:Y:S05]  /*4780*/  @!P0 BRA `(.L_x_85) ;  /* 0x0000003c00948947 */ /* 0x004fea0003800000 */
.L_x_84:
[----:B------:R-:W-:Y:S02]  /*4790*/  R2UR UR19, R21 ;  /* 0x00000000151372ca */ /* 0x000fe400000e0000 */
[----:B------:R-:W-:Y:S02]  /*47a0*/  R2UR UR18, R20 ;  /* 0x00000000141272ca */ /* 0x000fe400000e0000 */
[----:B------:R-:W-:Y:S02]  /*47b0*/  ISETP.NE.U32.AND P2, PT, RZ, UR4, PT ;  /* 0x00000004ff007c0c */ /* 0x000fe4000bf45070 */
[----:B------:R-:W-:Y:S02]  /*47c0*/  SHF.L.U32 R12, R31, 0x1f, RZ ;  /* 0x0000001f1f0c7819 */ /* 0x000fe400000006ff */
[----:B------:R-:W-:Y:S05]  /*47d0*/  ISETP.NE.AND.EX P2, PT, RZ, UR5, PT, P2 ;  /* 0x00000005ff007c0c */ /* 0x000fea000bf45320 */
[----:B------:R-:W-:Y:S02]  /*47e0*/  USHF.L.U32 UR19, UR19, 0x6, URZ ;  /* 0x0000000613137899 */ /* 0x000fe400080006ff */
[----:B------:R-:W-:Y:S01]  /*47f0*/  USHF.L.U32 UR18, UR18, 0x7, URZ ;  /* 0x0000000712127899 */ /* 0x000fe200080006ff */
[----:B------:R-:W-:Y:S11]  /*4800*/  BRA.U !UP3, `(.L_x_86) ;  /* 0x000000010b347547 */ /* 0x000ff6000b800000 */
[----:B------:R-:W-:Y:S01]  /*4810*/  UPLOP3.LUT UP0, UPT, UPT, UPT, UP2, 0x80, 0x8 ;  /* 0x000000000008789c */ /* 0x000fe20003f0f020 */
[----:B--2---:R-:W-:Y:S02]  /*4820*/  HFMA2 R0, -RZ, RZ, 0, 5.9604644775390625e-08 ;  /* 0x00000001ff007431 */ /* 0x004fe400000001ff */
[----:B------:R-:W-:Y:S03]  /*4830*/  IMAD.MOV.U32 R91, RZ, RZ, 0x1 ;  /* 0x00000001ff5b7424 */ /* 0x000fe600078e00ff */
[----:B------:R-:W-:Y:S05]  /*4840*/  PLOP3.LUT P0, PT, PT, PT, UP0, 0x80, 0x8 ;  /* 0x000000000008781c */ /* 0x000fea0003f0f008 */
[----:B------:R-:W2:Y:S01]  /*4850*/  @UP0 LDCU.64 UR10, c[0x0][0x888] ;  /* 0x00011100ff0a07ac */ /* 0x000ea20008000a00 */
[----:B------:R-:W-:Y:S07]  /*4860*/  @UP0 UIMAD UR8, UR36, UR4, URZ ;  /* 0x00000004240802a4 */ /* 0x000fee000f8e02ff */
[----:B------:R-:W-:Y:S01]  /*4870*/  @!P0 PRMT R91, R0, 0x7610, R91 ;  /* 0x00007610005b8816 */ /* 0x000fe2000000005b */
[----:B--2---:R-:W-:Y:S03]  /*4880*/  @UP0 UIMAD.WIDE UR10, UR8, 0x4, UR10 ;  /* 0x00000004080a08a5 */ /* 0x004fe6000f8e020a */
[----:B------:R-:W2:Y:S03]  /*4890*/  @!UP0 LDCU UR8, c[0x0][0x880] ;  /* 0x00011000ff0887ac */ /* 0x000ea60008000800 */
[----:B------:R-:W-:Y:S01]  /*48a0*/  IMAD.U32 R10, RZ, RZ, UR10 ;  /* 0x0000000aff0a7e24 */ /* 0x000fe2000f8e00ff */
[----:B------:R-:W-:Y:S05]  /*48b0*/  MOV R11, UR11 ;  /* 0x0000000b000b7c02 */ /* 0x000fea0008000f00 */
[----:B-----5:R3:W5:Y:S02]  /*48c0*/  @P0 LDG.E R50, desc[UR46][R10.64] ;  /* 0x0000002e0a320981 */ /* 0x020764000c1e1900 */
[----:B--23--:R-:W-:Y:S07]  /*48d0*/  @!P0 IMAD.U32 R50, RZ, RZ, UR8 ;  /* 0x00000008ff328e24 */ /* 0x00cfee000f8e00ff */
.L_x_86:
[----:B-----5:R-:W-:Y:S01]  /*48e0*/  @!P2 ISETP.EQ.AND P0, PT, R50, RZ, PT ;  /* 0x000000ff3200a20c */ /* 0x020fe20003f02270 */
[----:B------:R-:W-:Y:S01]  /*48f0*/  @!UPT UIADD3 URZ, UPT, UPT, URZ, URZ, URZ ;  /* 0x000000fffffff290 */ /* 0x000fe2000fffe0ff */
[----:B------:R-:W-:Y:S11]  /*4900*/  @!P2 BRA `(.L_x_87) ;  /* 0x000000000014a947 */ /* 0x000ff60003800000 */
[----:B------:R-:W-:Y:S02]  /*4910*/  LOP3.LUT P2, RZ, R91, 0xff, RZ, 0xc0, !PT ;  /* 0x000000ff5bff7812 */ /* 0x000fe4000784c0ff */
[----:B------:R-:W-:Y:S04]  /*4920*/  PLOP3.LUT P0, PT, PT, PT, UP0, 0x80, 0x8 ;  /* 0x000000000008781c */ /* 0x000fe80003f0f008 */
[----:B------:R-:W-:Y:S07]  /*4930*/  PLOP3.LUT P0, PT, P0, PT, PT, 0x8, 0x80 ;  /* 0x000000000080781c */ /* 0x000fee000070e170 */
[----:B------:R-:W-:Y:S11]  /*4940*/  @P2 ISETP.EQ.AND P0, PT, R50, RZ, PT ;  /* 0x000000ff3200220c */ /* 0x000ff60003f02270 */
[----:B------:R-:W-:Y:S02]  /*4950*/  @!UPT UIADD3 URZ, UPT, UPT, URZ, URZ, URZ ;  /* 0x000000fffffff290 */ /* 0x000fe4000fffe0ff */
.L_x_87:
[----:B------:R-:W3:Y:S01]  /*4960*/  SYNCS.PHASECHK.TRANS64.TRYWAIT P2, [UR7+0x120], R12 ;  /* 0x0001200cff0075a7 */ /* 0x000ee20008041107 */
[----:B------:R-:W-:Y:S04]  /*4970*/  ELECT P4, URZ, PT ;  /* 0x0000000000ff782f */ /* 0x000fe80003880000 */
[----:B------:R-:W-:Y:S11]  /*4980*/  PLOP3.LUT P4, PT, P0, P4, PT, 0xf2, 0x2f ;  /* 0x00000000002f781c */ /* 0x000ff60000789e72 */
[----:B------:R-:W-:Y:S02]  /*4990*/  @!UPT UIADD3 URZ, UPT, UPT, URZ, URZ, URZ ;  /* 0x000000fffffff290 */ /* 0x000fe4000fffe0ff */
[----:B-1----:R-:W-:Y:S05]  /*49a0*/  @!P4 IADD3 R21, P0, PT, R32, 0x580, RZ ;  /* 0x000005802015c810 */ /* 0x002fea0007f1e0ff */
[----:B------:R-:W-:Y:S01]  /*49b0*/  @!P4 IMAD.X R20, RZ, RZ, R33, P0 ;  /* 0x000000ffff14c224 */ /* 0x000fe200000e0621 */
[----:B---3--:R-:W-:Y:S07]  /*49c0*/  @!P2 BRA `(.L_x_88) ;  /* 0x0000003c001ca947 */ /* 0x008fee0003800000 */
.L_x_175:
[----:B------:R-:W3:Y:S01]  /*49d0*/  LDC.64 R14, c[0x0][0xb10] ;  /* 0x0002c400ff0e7b82 */ /* 0x000ee20000000a00 */
[----:B------:R-:W-:Y:S01]  /*49e0*/  @!P4 R2UR UR8, R20 ;  /* 0x000000001408c2ca */ /* 0x000fe200000e0000 */
[----:B------:R-:W-:Y:S01]  /*49f0*/  VOTEU.ALL UP1, P4 ;  /* 0x0000000000ff7886 */ /* 0x000fe20002020000 */
[----:B------:R-:W-:Y:S01]  /*4a00*/  @!P4 R2UR UR9, R21 ;  /* 0x000000001509c2ca */ /* 0x000fe200000e0000 */
[----:B------:R-:W-:Y:S01]  /*4a10*/  UMOV UR10, 0x0 ;  /* 0x00000000000a7882 */ /* 0x000fe20000000000 */
[----:B------:R-:W-:Y:S03]  /*4a20*/  UMOV UR11, 0x10000000 ;  /* 0x10000000000b7882 */ /* 0x000fe60000000000 */
[----:B------:R-:W5:Y:S01]  /*4a30*/  LDC.64 R10, c[0x0][0xb18] ;  /* 0x0002c600ff0a7b82 */ /* 0x000f620000000a00 */
[----:B------:R-:W-:Y:S01]  /*4a40*/  @!UP1 UIADD3 UR16, UPT, UPT, UR7, 0x200, URZ ;  /* 0x0000020007109890 */ /* 0x000fe2000fffe0ff */
[----:B------:R-:W-:Y:S01]  /*4a50*/  @P3 SHF.R.U32.HI R28, RZ, 0x10, R25 ;  /* 0x00000010ff1c3819 */ /* 0x000fe20000011619 */
[----:B------:R-:W-:Y:S01]  /*4a60*/  VOTEU.ALL UP1, P4 ;  /* 0x0000000000ff7886 */ /* 0x000fe20002020000 */
[----:B------:R-:W-:Y:S01]  /*4a70*/  UMOV UR20, UR36 ;  /* 0x0000002400147c82 */ /* 0x000fe20008000000 */
[----:B------:R-:W-:Y:S03]  /*4a80*/  VIADD R30, R30, 0x1 ;  /* 0x000000011e1e7836 */ /* 0x000fe60000000000 */
[----:B--2---:R-:W2:Y:S01]  /*4a90*/  @!P1 LDC R0, c[0x0][0xb20] ;  /* 0x0002c800ff009b82 */ /* 0x004ea20000000800 */
[----:B------:R-:W-:Y:S01]  /*4aa0*/  IMAD.U32 R21, RZ, RZ, UR8 ;  /* 0x00000008ff157e24 */ /* 0x000fe2000f8e00ff */
[----:B------:R-:W-:Y:S06]  /*4ab0*/  UPRMT UR8, UR37, 0x654, UR17 ;  /* 0x0000065425087896 */ /* 0x000fec0008000011 */
[----:B-1----:R-:W1:Y:S01]  /*4ac0*/  @!P1 LDC R3, c[0x0][0xb0c] ;  /* 0x0002c300ff039b82 */ /* 0x002e620000000800 */
[----:B------:R-:W-:Y:S01]  /*4ad0*/  IMAD.U32 R20, RZ, RZ, UR9 ;  /* 0x00000009ff147e24 */ /* 0x000fe2000f8e00ff */
[----:B------:R-:W-:Y:S04]  /*4ae0*/  @!P4 R2UR UR15, R21 ;  /* 0x00000000150fc2ca */ /* 0x000fe800000e0000 */
[----:B------:R-:W-:Y:S01]  /*4af0*/  @!P4 R2UR UR14, R20 ;  /* 0x00000000140ec2ca */ /* 0x000fe200000e0000 */
[----:B------:R-:W-:Y:S11]  /*4b00*/  @!P4 IMAD.MOV.U32 R20, RZ, RZ, 0x1000 ;  /* 0x00001000ff14c424 */ /* 0x000ff600078e00ff */
[----:B------:R-:W-:Y:S01]  /*4b10*/  @!UPT UIADD3 URZ, UPT, UPT, URZ, URZ, URZ ;  /* 0x000000fffffff290 */ /* 0x000fe2000fffe0ff */
[----:B------:R1:W-:Y:S01]  /*4b20*/  @!UP1 UTMALDG.3D [UR16], [UR14], desc[UR10] ;  /* 0x00000a100e0095b4 */ /* 0x0003e20008011000 */
[----:B------:R1:W-:Y:S02]  /*4b30*/  @!P4 SYNCS.ARRIVE.TRANS64.RED.A0TR RZ, [UR7+0x110], R20 ;  /* 0x00011014ffffc9a7 */ /* 0x0003e40008300407 */
[----:B-1----:R-:W-:Y:S01]  /*4b40*/  @!P1 ISETP.NE.AND P2, PT, R3, 0x1, PT ;  /* 0x000000010300980c */ /* 0x002fe20003f45270 */
[C---:B---3--:R-:W-:Y:S01]  /*4b50*/  @!P1 IMAD.HI.U32 R14, R13.reuse, R14, RZ ;  /* 0x0000000e0d0e9227 */ /* 0x048fe200078e00ff */
[----:B-----5:R-:W-:Y:S03]  /*4b60*/  @!P1 ISETP.NE.AND P0, PT, R10, 0x1, PT ;  /* 0x000000010a00980c */ /* 0x020fe60003f05270 */
[C---:B------:R-:W-:Y:S01]  /*4b70*/  @!P1 IMAD.HI.U32 R11, R8.reuse, R11, RZ ;  /* 0x0000000b080b9227 */ /* 0x040fe200078e00ff */
[----:B------:R-:W-:Y:S04]  /*4b80*/  @!P1 SHF.R.U32.HI R14, RZ, R15, R14 ;  /* 0x0000000fff0e9219 */ /* 0x000fe8000001160e */
[----:B--2---:R-:W-:Y:S01]  /*4b90*/  @!P1 SHF.R.U32.HI R9, RZ, R0, R11 ;  /* 0x00000000ff099219 */ /* 0x004fe2000001160b */
[----:B------:R-:W-:Y:S01]  /*4ba0*/  SYNCS.ARRIVE.TRANS64.RED.A1T0 RZ, [UR8], RZ ;  /* 0x000000ffffff79a7 */ /* 0x000fe20008100408 */
[----:B------:R-:W-:Y:S02]  /*4bb0*/  @!P1 SEL R14, R13, R14, !P2 ;  /* 0x0000000e0d0e9207 */ /* 0x000fe40005000000 */
[----:B------:R-:W-:Y:S01]  /*4bc0*/  @!P1 SEL R9, R8, R9, !P0 ;  /* 0x0000000908099207 */ /* 0x000fe20004000000 */
[----:B------:R-:W1:Y:S04]  /*4bd0*/  SYNCS.PHASECHK.TRANS64.TRYWAIT P5, [UR7+0x128], R12 ;  /* 0x0001280cff0075a7 */ /* 0x000e6800080a1107 */
[----:B------:R-:W-:Y:S02]  /*4be0*/  @!P1 IMAD.IADD R0, R9, 0x1, -R14 ;  /* 0x0000000109009824 */ /* 0x000fe400078e0a0e */
[----:B------:R-:W-:Y:S02]  /*4bf0*/  @!P1 IMAD.IADD R9, R14, 0x1, -R9 ;  /* 0x000000010e099824 */ /* 0x000fe400078e0a09 */
[----:B------:R-:W-:Y:S02]  /*4c00*/  @!P1 IMAD R13, R0, R3, R13 ;  /* 0x00000003000d9224 */ /* 0x000fe400078e020d */
[----:B------:R-:W-:Y:S01]  /*4c10*/  @!P1 IMAD R8, R9, R10, R8 ;  /* 0x0000000a09089224 */ /* 0x000fe200078e0208 */
[----:B-1----:R-:W-:Y:S06]  /*4c20*/  @!P5 BRA `(.L_x_89) ;  /* 0x00000038009cd947 */ /* 0x002fec0003800000 */
.L_x_177:
[----:B-1----:R-:W-:Y:S01]  /*4c30*/  @!P4 IADD3 R3, P0, PT, R32, 0x580, RZ ;  /* 0x000005802003c810 */ /* 0x002fe20007f1e0ff */
[----:B------:R-:W-:Y:S01]  /*4c40*/  VOTEU.ALL UP1, P4 ;  /* 0x0000000000ff7886 */ /* 0x000fe20002020000 */
[----:B------:R-:W-:Y:S01]  /*4c50*/  UMOV UR20, 0x0 ;  /* 0x0000000000147882 */ /* 0x000fe20000000000 */
[----:B------:R-:W-:Y:S01]  /*4c60*/  UMOV UR21, 0x10000000 ;  /* 0x1000000000157882 */ /* 0x000fe20000000000 */
[----:B------:R-:W-:Y:S01]  /*4c70*/  @!P4 R2UR UR9, R3 ;  /* 0x000000000309c2ca */ /* 0x000fe200000e0000 */
[----:B------:R-:W-:Y:S01]  /*4c80*/  @!P4 IMAD.X R0, RZ, RZ, R33, P0 ;  /* 0x000000ffff00c224 */ /* 0x000fe200000e0621 */
[----:B------:R-:W-:Y:S01]  /*4c90*/  @!UP1 UIADD3 UR10, UPT, UPT, UR18, 0x40, URZ ;  /* 0x00000040120a9890 */ /* 0x000fe2000fffe0ff */
[----:B------:R-:W-:Y:S01]  /*4ca0*/  ISETP.NE.AND P0, PT, R30, 0x2, PT ;  /* 0x000000021e00780c */ /* 0x000fe20003f05270 */
[----:B------:R-:W-:Y:S01]  /*4cb0*/  UMOV UR11, UR19 ;  /* 0x00000013000b7c82 */ /* 0x000fe20008000000 */
[----:B------:R-:W-:Y:S01]  /*4cc0*/  UMOV UR12, UR36 ;  /* 0x00000024000c7c82 */ /* 0x000fe20008000000 */
[----:B------:R-:W-:Y:S01]  /*4cd0*/  @!P4 R2UR UR8, R0 ;  /* 0x000000000008c2ca */ /* 0x000fe200000e0000 */
[----:B------:R-:W-:Y:S01]  /*4ce0*/  IMAD.IADD R20, R8, 0x1, R83 ;  /* 0x0000000108147824 */ /* 0x000fe200078e0253 */
[----:B------:R-:W-:Y:S01]  /*4cf0*/  @P3 R2UR UR36, R28 ;  /* 0x000000001c2432ca */ /* 0x000fe200000e0000 */
[----:B------:R-:W-:Y:S01]  /*4d00*/  IMAD.IADD R21, R13, 0x1, R90 ;  /* 0x000000010d157824 */ /* 0x000fe200078e025a */
[----:B------:R-:W-:Y:S02]  /*4d10*/  SEL R0, RZ, 0x1, P0 ;  /* 0x00000001ff007807 */ /* 0x000fe40000000000 */
[----:B------:R-:W-:Y:S01]  /*4d20*/  LOP3.LUT R31, R31, 0x1, RZ, 0x3c, !PT ;  /* 0x000000011f1f7812 */ /* 0x000fe200078e3cff */
[----:B------:R-:W-:Y:S01]  /*4d30*/  IMAD.U32 R10, RZ, RZ, UR9 ;  /* 0x00000009ff0a7e24 */ /* 0x000fe2000f8e00ff */
[----:B------:R-:W-:Y:S01]  /*4d40*/  @!UP1 UIADD3 UR9, UPT, UPT, UR7, 0x118, URZ ;  /* 0x0000011807099890 */ /* 0x000fe2000fffe0ff */
[----:B------:R-:W-:Y:S02]  /*4d50*/  LOP3.LUT R29, R29, R0, RZ, 0x3c, !PT ;  /* 0x000000001d1d7212 */ /* 0x000fe400078e3cff */
[----:B------:R-:W-:Y:S02]  /*4d60*/  SEL R30, R30, RZ, P0 ;  /* 0x000000ff1e1e7207 */ /* 0x000fe40000000000 */
[----:B------:R-:W-:Y:S01]  /*4d70*/  IMAD.U32 R11, RZ, RZ, UR8 ;  /* 0x00000008ff0b7e24 */ /* 0x000fe2000f8e00ff */
[----:B------:R-:W-:Y:S01]  /*4d80*/  @!P4 R2UR UR14, R10 ;  /* 0x000000000a0ec2ca */ /* 0x000fe200000e0000 */
[----:B------:R-:W-:Y:S01]  /*4d90*/  @!UP1 UIADD3 UR8, UPT, UPT, UR7, 0x1200, URZ ;  /* 0x0000120007089890 */ /* 0x000fe2000fffe0ff */
[----:B------:R-:W-:Y:S02]  /*4da0*/  VOTEU.ALL UP1, P4 ;  /* 0x0000000000ff7886 */ /* 0x000fe40002020000 */
[----:B------:R-:W-:Y:S11]  /*4db0*/  @!P4 R2UR UR15, R11 ;  /* 0x000000000b0fc2ca */ /* 0x000ff600000e0000 */
[----:B------:R-:W-:Y:S02]  /*4dc0*/  @!UPT UIADD3 URZ, UPT, UPT, URZ, URZ, URZ ;  /* 0x000000fffffff290 */ /* 0x000fe4000fffe0ff */
[----:B------:R2:W-:Y:S01]  /*4dd0*/  @!UP1 UTMALDG.3D [UR8], [UR14], desc[UR20] ;  /* 0x000014080e0095b4 */ /* 0x0005e20008011000 */
[----:B------:R2:W-:Y:S01]  /*4de0*/  @!P4 SYNCS.ARRIVE.TRANS64.RED.A0TR RZ, [UR7+0x118], R23 ;  /* 0x00011817ffffc9a7 */ /* 0x0005e20008300407 */
[----:B------:R-:W-:Y:S01]  /*4df0*/  UPLOP3.LUT UP1, UPT, UPT, UPT, UPT, 0x80, 0x8 ;  /* 0x000000000008789c */ /* 0x000fe20003f2f070 */
[----:B------:R-:W-:Y:S01]  /*4e00*/  SYNCS.ARRIVE.TRANS64.RED.A1T0 RZ, [UR13], RZ ;  /* 0x000000ffffff79a7 */ /* 0x000fe2000810040d */
[----:B------:R-:W-:Y:S09]  /*4e10*/  @P3 BRA `(.L_x_90) ;  /* 0xfffffff400503947 */ /* 0x000ff2000383ffff */
[----:B------:R-:W-:-:S04]  /*4e20*/  SHF.L.U32 R3, R31, 0x1f, RZ ;  /* 0x0000001f1f037819 */ /* 0x000fc800000006ff */
[----:B------:R-:W1:Y:S02]  /*4e30*/  SYNCS.PHASECHK.TRANS64.TRYWAIT P0, [UR7+0x120], R3 ;  /* 0x00012003ff0075a7 */ /* 0x000e640008001107 */
[----:B-1----:R-:W-:Y:S05]  /*4e40*/  @!P0 BRA `(.L_x_91) ;  /* 0x00000038002c8947 */ /* 0x002fea0003800000 */
.L_x_179:
[----:B-1----:R-:W-:-:S07]  /*4e50*/  MOV R0, UR7 ;  /* 0x0000000700007c02 */ /* 0x002fce0008000f00 */
.L_x_92:
[----:B-1----:R-:W-:-:S04]  /*4e60*/  SHF.L.U32 R3, R31, 0x1f, RZ ;  /* 0x0000001f1f037819 */ /* 0x002fc800000006ff */
[----:B------:R1:W3:Y:S03]  /*4e70*/  SYNCS.PHASECHK.TRANS64.TRYWAIT P0, [R0+URZ+0x128], R3 ;  /* 0x00012803000075a7 */ /* 0x0002e600080011ff */
[----:B---3--:R-:W-:Y:S05]  /*4e80*/  @!P0 NANOSLEEP.SYNCS 0x989680 ;  /* 0x009896800000895d */ /* 0x008fea0003900000 */
[----:B------:R-:W3:Y:S02]  /*4e90*/  @!P0 SYNCS.PHASECHK.TRANS64 P0, [R0+URZ+0x128], R3 ;  /* 0x00012803000085a7 */ /* 0x000ee400080010ff */
[----:B--23--:R-:W-:Y:S05]  /*4ea0*/  @P0 EXIT ;  /* 0x000000000000094d */ /* 0x00cfea0003800000 */
[----:B------:R-:W-:Y:S05]  /*4eb0*/  BRA `(.L_x_92) ;  /* 0xfffffffc00e87947 */ /* 0x000fea000383ffff */
.L_x_81:
[----:B------:R-:W-:-:S06]  /*4ec0*/  UISETP.GE.AND UP1, UPT, UR8, 0x4, UPT ;  /* 0x000000040800788c */ /* 0x000fcc000bf26270 */
[----:B------:R-:W-:-:S13]  /*4ed0*/  PLOP3.LUT P0, PT, PT, PT, UP1, 0x80, 0x8 ;  /* 0x000000000008781c */ /* 0x000fda0003f0f018 */
[----:B------:R-:W-:Y:S05]  /*4ee0*/  @!P0 EXIT ;  /* 0x000000000000894d */ /* 0x000fea0003800000 */
[----:B------:R-:W-:Y:S01]  /*4ef0*/  BAR.SYNC.DEFER_BLOCKING 0x6, 0xa0 ;  /* 0x0182800000007b1d */ /* 0x000fe20000010000 */
[C---:B------:R-:W-:Y:S01]  /*4f00*/  IMAD.SHL.U32 R2, R103.reuse, 0x40, RZ ;  /* 0x0000004067027824 */ /* 0x040fe200078e00ff */
[C---:B------:R-:W-:Y:S01]  /*4f10*/  LOP3.LUT R105, R103.reuse, 0x60, RZ, 0xc0, !PT ;  /* 0x0000006067697812 */ /* 0x040fe200078ec0ff */
[C---:B------:R-:W-:Y:S02]  /*4f20*/  IMAD.SHL.U32 R95, R103.reuse, 0x20, RZ ;  /* 0x00000020675f7824 */ /* 0x040fe400078e00ff */
[----:B------:R-:W-:Y:S02]  /*4f30*/  HFMA2 R44, -RZ, RZ, 0, 0 ;  /* 0x00000000ff2c7431 */ /* 0x000fe400000001ff */
[C---:B------:R-:W-:Y:S01]  /*4f40*/  IMAD.SHL.U32 R0, R103.reuse, 0x8, RZ ;  /* 0x0000000867007824 */ /* 0x040fe200078e00ff */
[----:B------:R-:W-:Y:S01]  /*4f50*/  UMOV UR49, 0x400 ;  /* 0x0000040000317882 */ /* 0x000fe20000000000 */
[----:B------:R-:W1:Y:S01]  /*4f60*/  LDC R93, c[0x0][0x370] ;  /* 0x0000dc00ff5d7b82 */ /* 0x000e620000000800 */
[----:B------:R-:W-:Y:S01]  /*4f70*/  ULEA UR49, UR37, UR49, 0x18 ;  /* 0x0000003125317291 */ /* 0x000fe2000f8ec0ff */
[----:B------:R-:W-:Y:S01]  /*4f80*/  LOP3.LUT R5, R2, 0x180, RZ, 0xc0, !PT ;  /* 0x0000018002057812 */ /* 0x000fe200078ec0ff */
[----:B------:R-:W-:Y:S01]  /*4f90*/  IMAD.U32 R46, R103, 0x10000, RZ ;  /* 0x00010000672e7824 */ /* 0x000fe200078e00ff */
[----:B------:R-:W-:Y:S01]  /*4fa0*/  LOP3.LUT R95, R95, 0xc00, RZ, 0xc0, !PT ;  /* 0x00000c005f5f7812 */ /* 0x000fe200078ec0ff */
[----:B------:R-:W-:Y:S01]  /*4fb0*/  UIADD3 UR4, UPT, UPT, UR49, 0x2200, URZ ;  /* 0x0000220031047890 */ /* 0x000fe2000fffe0ff */
[----:B------:R-:W-:Y:S01]  /*4fc0*/  LOP3.LUT R0, R5, 0x30, R0, 0xf8, !PT ;  /* 0x0000003005007812 */ /* 0x000fe200078ef800 */
[----:B------:R-:W-:Y:S01]  /*4fd0*/  IMAD.SHL.U32 R5, R103, 0x2, RZ ;  /* 0x0000000267057824 */ /* 0x000fe200078e00ff */
[----:B------:R-:W2:Y:S01]  /*4fe0*/  LDC R42, c[0x0][0xb0c] ;  /* 0x0002c300ff2a7b82 */ /* 0x000ea20000000800 */
[----:B------:R-:W-:Y:S01]  /*4ff0*/  LOP3.LUT R95, R95, 0x40, R2, 0xf8, !PT ;  /* 0x000000405f5f7812 */ /* 0x000fe200078ef802 */
[----:B------:R-:W-:Y:S01]  /*5000*/  IMAD.MOV.U32 R102, RZ, RZ, RZ ;  /* 0x000000ffff667224 */ /* 0x000fe200078e00ff */
[----:B------:R-:W-:Y:S01]  /*5010*/  LOP3.LUT R46, R46, 0x600000, RZ, 0xc0, !PT ;  /* 0x006000002e2e7812 */ /* 0x000fe200078ec0ff */
[----:B------:R-:W-:Y:S01]  /*5020*/  IMAD.MOV.U32 R107, RZ, RZ, RZ ;  /* 0x000000ffff6b7224 */ /* 0x000fe200078e00ff */
[----:B------:R-:W-:-:S02]  /*5030*/  LOP3.LUT R0, R0, 0x20, R5, 0x78, !PT ;  /* 0x0000002000007812 */ /* 0x000fc400078e7805 */
[----:B------:R-:W-:Y:S02]  /*5040*/  CS2R R100, SRZ ;  /* 0x0000000000647805 */ /* 0x000fe4000001ff00 */
[----:B------:R-:W-:Y:S01]  /*5050*/  LOP3.LUT R95, R95, 0x200, R2, 0xf8, !PT ;  /* 0x000002005f5f7812 */ /* 0x000fe200078ef802 */
[----:B------:R-:W4:Y:S01]  /*5060*/  LDC R92, c[0x0][0xb20] ;  /* 0x0002c800ff5c7b82 */ /* 0x000f220000000800 */
[----:B------:R-:W3:Y:S01]  /*5070*/  LDS R3, [UR49+0x1f0] ;  /* 0x0001f031ff037984 */ /* 0x000ee20008000800 */
[----:B------:R-:W-:Y:S01]  /*5080*/  LOP3.LUT R103, R103, 0x2, RZ, 0xc0, !PT ;  /* 0x0000000267677812 */ /* 0x000fe200078ec0ff */
[----:B------:R-:W-:Y:S01]  /*5090*/  IMAD.MOV.U32 R99, RZ, RZ, RZ ;  /* 0x000000ffff637224 */ /* 0x000fe200078e00ff */
[----:B------:R-:W-:Y:S01]  /*50a0*/  LOP3.LUT R95, R95, R0, RZ, 0xfc, !PT ;  /* 0x000000005f5f7212 */ /* 0x000fe200078efcff */
[----:B------:R-:W-:Y:S01]  /*50b0*/  IMAD.U32 R104, RZ, RZ, UR4 ;  /* 0x00000004ff687e24 */ /* 0x000fe2000f8e00ff */
[----:B------:R-:W-:Y:S01]  /*50c0*/  IADD3 R97, PT, PT, -R103, RZ, RZ ;  /* 0x000000ff67617210 */ /* 0x000fe20007ffe1ff */
[----:B------:R-:W1:Y:S01]  /*50d0*/  LDCU.64 UR52, c[0x0][0x348] ;  /* 0x00006900ff3477ac */ /* 0x000e620008000a00 */
[----:B------:R-:W1:Y:S01]  /*50e0*/  LDC R41, c[0x0][0xb30] ;  /* 0x0002cc00ff297b82 */ /* 0x000e620000000800 */
[----:B------:R-:W1:Y:S01]  /*50f0*/  LDCU.64 UR38, c[0x0][0x888] ;  /* 0x00011100ff2677ac */ /* 0x000e620008000a00 */
[----:B------:R-:W1:Y:S06]  /*5100*/  LDCU.64 UR44, c[0x0][0x890] ;  /* 0x00011200ff2c77ac */ /* 0x000e6c0008000a00 */
[----:B------:R-:W1:Y:S01]  /*5110*/  LDC.64 R88, c[0x0][0xb10] ;  /* 0x0002c400ff587b82 */ /* 0x000e620000000a00 */
[----:B------:R-:W-:-:S07]  /*5120*/  UIADD3 UR48, UPT, UPT, UR49, 0x200, URZ ;  /* 0x0000020031307890 */ /* 0x000fce000fffe0ff */
[----:B------:R-:W1:Y:S08]  /*5130*/  LDC.64 R38, c[0x0][0xb18] ;  /* 0x0002c600ff267b82 */ /* 0x000e700000000a00 */
[----:B------:R-:W1:Y:S08]  /*5140*/  LDC.64 R36, c[0x0][0xb28] ;  /* 0x0002ca00ff247b82 */ /* 0x000e700000000a00 */
[----:B------:R-:W1:Y:S01]  /*5150*/  LDC.64 R86, c[0x0][0x8b0] ;  /* 0x00022c00ff567b82 */ /* 0x000e620000000a00 */
[----:B---3--:R-:W-:-:S07]  /*5160*/  IMAD.IADD R46, R3, 0x1, R46 ;  /* 0x00000001032e7824 */ /* 0x008fce00078e022e */
[----:B------:R-:W3:Y:S08]  /*5170*/  LDC.64 R84, c[0x0][0x8a8] ;  /* 0x00022a00ff547b82 */ /* 0x000ef00000000a00 */
[----:B--2-4-:R-:W1:Y:S02]  /*5180*/  LDC R94, c[0x0][0x374] ;  /* 0x0000dd00ff5e7b82 */ /* 0x014e640000000800 */
.L_x_118:
[----:B------:R-:W-:Y:S02]  /*5190*/  LEA R0, R107, UR49, 0x3 ;  /* 0x000000316b007c11 */ /* 0x000fe4000f8e18ff */
[----:B------:R-:W-:Y:S02]  /*51a0*/  SHF.L.U32 R3, R101, 0x1f, RZ ;  /* 0x0000001f65037819 */ /* 0x000fe400000006ff */
[----:B------:R-:W-:Y:S02]  /*51b0*/  LEA R16, R107, UR49, 0x4 ;  /* 0x000000316b107c11 */ /* 0x000fe4000f8e20ff */
[----:B------:R-:W2:Y:S02]  /*51c0*/  SYNCS.PHASECHK.TRANS64.TRYWAIT P0, [R0+URZ+0x140], R3 ;  /* 0x00014003000075a7 */ /* 0x000ea400080011ff */
[----:B-12---:R-:W-:Y:S05]  /*51d0*/  @!P0 BRA `(.L_x_93) ;  /* 0x0000003400608947 */ /* 0x006fea0003800000 */
.L_x_180:
[----:B------:R-:W4:Y:S01]  /*51e0*/  LDC.64 R12, c[0x0][0xb10] ;  /* 0x0002c400ff0c7b82 */ /* 0x000f220000000a00 */
[----:B------:R-:W3:Y:S01]  /*51f0*/  LDS.128 R16, [R16+0x1d0] ;  /* 0x0001d00010107984 */ /* 0x000ee20000000c00 */
[----:B-1----:R-:W-:Y:S01]  /*5200*/  ISETP.NE.AND P1, PT, R41, 0x1, PT ;  /* 0x000000012900780c */ /* 0x002fe20003f25270 */
[----:B--2---:R-:W-:Y:S01]  /*5210*/  VIADD R0, R0, 0x150 ;  /* 0x0000015000007836 */ /* 0x004fe20000000000 */
[----:B------:R-:W-:Y:S04]  /*5220*/  ISETP.GE.AND P0, PT, R40, 0x1, PT ;  /* 0x000000012800780c */ /* 0x000fe80003f06270 */
[----:B------:R-:W1:Y:S01]  /*5230*/  LDC.64 R10, c[0x0][0xb18] ;  /* 0x0002c600ff0a7b82 */ /* 0x000e620000000a00 */
[----:B------:R-:W-:Y:S01]  /*5240*/  PRMT R0, RZ, 0x654, R0 ;  /* 0x00000654ff007816 */ /* 0x000fe20000000000 */
[----:B------:R-:W-:Y:S01]  /*5250*/  @!PT LDS RZ, [RZ] ;  /* 0x00000000fffff984 */ /* 0x000fe20000000800 */
[----:B------:R-:W-:Y:S01]  /*5260*/  @!PT LDS RZ, [RZ] ;  /* 0x00000000fffff984 */ /* 0x000fe20000000800 */
[----:B------:R-:W-:Y:S01]  /*5270*/  @!PT LDS RZ, [RZ] ;  /* 0x00000000fffff984 */ /* 0x000fe20000000800 */
[----:B------:R-:W-:Y:S01]  /*5280*/  @!PT LDS RZ, [RZ] ;  /* 0x00000000fffff984 */ /* 0x000fe20000000800 */
[----:B------:R2:W-:Y:S06]  /*5290*/  MEMBAR.ALL.CTA ;  /* 0x0000000000007992 */ /* 0x0005ec0000008000 */
[----:B--2---:R-:W2:Y:S01]  /*52a0*/  FENCE.VIEW.ASYNC.S ;  /* 0x00000000000073c6 */ /* 0x004ea20000000000 */
[----:B------:R-:W1:Y:S08]  /*52b0*/  @!P1 LDC R14, c[0x0][0xb20] ;  /* 0x0002c800ff0e9b82 */ /* 0x000e700000000800 */
[----:B------:R-:W1:Y:S01]  /*52c0*/  @!P1 LDC R9, c[0x0][0xb0c] ;  /* 0x0002c300ff099b82 */ /* 0x000e620000000800 */
[----:B--2---:R2:W-:Y:S01]  /*52d0*/  SYNCS.ARRIVE.TRANS64.RED.A1T0 RZ, [R0+URZ], RZ ;  /* 0x000000ff00ff79a7 */ /* 0x0045e200081004ff */
[----:B---3--:R-:W-:Y:S04]  /*52e0*/  LOP3.LUT P4, RZ, R18, 0x1, RZ, 0xc0, !PT ;  /* 0x0000000112ff7812 */ /* 0x008fe8000788c0ff */
[----:B------:R-:W-:Y:S09]  /*52f0*/  P2R R106, PR, RZ, 0x10 ;  /* 0x00000010ff6a7803 */ /* 0x000ff20000000000 */
[----:B------:R-:W-:Y:S02]  /*5300*/  @P4 MOV R45, R16 ;  /* 0x00000010002d4202 */ /* 0x000fe40000000f00 */
[----:B------:R-:W-:Y:S01]  /*5310*/  @P4 LOP3.LUT R43, R17, 0xffff, RZ, 0xc0, !PT ;  /* 0x0000ffff112b4812 */ /* 0x000fe200078ec0ff */
[----:B--2-4-:R-:W-:Y:S06]  /*5320*/  @!P0 BRA `(.L_x_94) ;  /* 0x0000000000a48947 */ /* 0x014fec0003800000 */
[----:B------:R-:W-:Y:S01]  /*5330*/  IMAD.HI.U32 R23, R94, R39, RZ ;  /* 0x000000275e177227 */ /* 0x000fe200078e00ff */
[----:B------:R-:W-:Y:S02]  /*5340*/  ISETP.NE.AND P0, PT, R38, 0x1, PT ;  /* 0x000000012600780c */ /* 0x000fe40003f05270 */
[----:B------:R-:W-:Y:S01]  /*5350*/  ISETP.NE.AND P2, PT, R40, 0x1, PT ;  /* 0x000000012800780c */ /* 0x000fe20003f45270 */
[----:B------:R-:W-:Y:S01]  /*5360*/  IMAD.HI.U32 R22, R93, R88, RZ ;  /* 0x000000585d167227 */ /* 0x000fe200078e00ff */
[----:B------:R-:W-:Y:S02]  /*5370*/  SHF.R.U32.HI R23, RZ, R92, R23 ;  /* 0x0000005cff177219 */ /* 0x000fe40000011617 */
[----:B------:R-:W-:Y:S01]  /*5380*/  ISETP.NE.AND P3, PT, R42, 0x1, PT ;  /* 0x000000012a00780c */ /* 0x000fe20003f65270 */
[----:B------:R-:W-:Y:S01]  /*5390*/  IMAD.HI.U32 R26, R45, R88, RZ ;  /* 0x000000582d1a7227 */ /* 0x000fe200078e00ff */
[----:B------:R-:W-:Y:S02]  /*53a0*/  SHF.R.U32.HI R22, RZ, R89, R22 ;  /* 0x00000059ff167219 */ /* 0x000fe40000011616 */
[----:B------:R-:W-:Y:S01]  /*53b0*/  SEL R3, R94, R23, !P0 ;  /* 0x000000175e037207 */ /* 0x000fe20004000000 */
[----:B------:R-:W-:Y:S01]  /*53c0*/  IMAD.HI.U32 R23, R43, R39, RZ ;  /* 0x000000272b177227 */ /* 0x000fe200078e00ff */
[----:B------:R-:W-:Y:S02]  /*53d0*/  SEL R7, R93, R22, !P3 ;  /* 0x000000165d077207 */ /* 0x000fe40005800000 */
[----:B------:R-:W-:Y:S01]  /*53e0*/  SHF.R.U32.HI R26, RZ, R89, R26 ;  /* 0x00000059ff1a7219 */ /* 0x000fe2000001161a */
[-C--:B------:R-:W-:Y:S04]  /*53f0*/  IMAD.HI.U32 R22, R3, R36.reuse, RZ ;  /* 0x0000002403167227 */ /* 0x080fe800078e00ff */
[----:B------:R-:W-:Y:S01]  /*5400*/  IMAD.HI.U32 R24, R7, R36, RZ ;  /* 0x0000002407187227 */ /* 0x000fe200078e00ff */
[-C--:B------:R-:W-:Y:S02]  /*5410*/  @P2 SHF.R.U32.HI R3, RZ, R37.reuse, R22 ;  /* 0x00000025ff032219 */ /* 0x080fe40000011616 */
[----:B------:R-:W-:Y:S02]  /*5420*/  SHF.R.U32.HI R22, RZ, R92, R23 ;  /* 0x0000005cff167219 */ /* 0x000fe40000011617 */
[----:B------:R-:W-:Y:S01]  /*5430*/  @P2 SHF.R.U32.HI R7, RZ, R37, R24 ;  /* 0x00000025ff072219 */ /* 0x000fe20000011618 */
[C---:B------:R-:W-:Y:S01]  /*5440*/  IMAD R2, R40.reuse, R3, RZ ;  /* 0x0000000328027224 */ /* 0x040fe200078e02ff */
[----:B------:R-:W-:Y:S02]  /*5450*/  SEL R5, R43, R22, !P0 ;  /* 0x000000162b057207 */ /* 0x000fe40004000000 */
[----:B------:R-:W-:Y:S01]  /*5460*/  SEL R3, R45, R26, !P3 ;  /* 0x0000001a2d037207 */ /* 0x000fe20005800000 */
[----:B------:R-:W-:Y:S01]  /*5470*/  IMAD R4, R40, R7, RZ ;  /* 0x0000000728047224 */ /* 0x000fe200078e02ff */
[C---:B------:R-:W-:Y:S01]  /*5480*/  ISETP.GE.AND P0, PT, R5.reuse, R2, PT ;  /* 0x000000020500720c */ /* 0x040fe20003f06270 */
[----:B------:R-:W-:Y:S03]  /*5490*/  IMAD.HI.U32 R6, R5, R36, RZ ;  /* 0x0000002405067227 */ /* 0x000fe600078e00ff */
[----:B------:R-:W-:Y:S01]  /*54a0*/  ISETP.GE.OR P0, PT, R3, R4, P0 ;  /* 0x000000040300720c */ /* 0x000fe20000706670 */
[----:B------:R-:W-:Y:S01]  /*54b0*/  IMAD.MOV R4, RZ, RZ, -R3 ;  /* 0x000000ffff047224 */ /* 0x000fe200078e0a03 */
[-C--:B------:R-:W-:Y:S03]  /*54c0*/  SHF.R.U32.HI R6, RZ, R37.reuse, R6 ;  /* 0x00000025ff067219 */ /* 0x080fe60000011606 */
[----:B------:R-:W-:Y:S01]  /*54d0*/  IMAD R45, R42, R4, R45 ;  /* 0x000000042a2d7224 */ /* 0x000fe200078e022d */
[----:B------:R-:W-:Y:S05]  /*54e0*/  SEL R15, R5, R6, !P2 ;  /* 0x00000006050f7207 */ /* 0x000fea0005000000 */
[----:B------:R-:W-:Y:S02]  /*54f0*/  IMAD.MOV R6, RZ, RZ, -R15 ;  /* 0x000000ffff067224 */ /* 0x000fe400078e0a0f */
[C---:B------:R-:W-:Y:S04]  /*5500*/  @!P0 IMAD.HI.U32 R2, R3.reuse, R36, RZ ;  /* 0x0000002403028227 */ /* 0x040fe800078e00ff */
[----:B------:R-:W-:Y:S01]  /*5510*/  IMAD R6, R40, R6, R5 ;  /* 0x0000000628067224 */ /* 0x000fe200078e0205 */
[----:B------:R-:W-:Y:S04]  /*5520*/  @!P0 SHF.R.U32.HI R2, RZ, R37, R2 ;  /* 0x00000025ff028219 */ /* 0x000fe80000011602 */
[----:B------:R-:W-:Y:S02]  /*5530*/  @!P0 SEL R0, R3, R2, !P2 ;  /* 0x0000000203008207 */ /* 0x000fe40005000000 */
[----:B------:R-:W-:Y:S02]  /*5540*/  IADD3 R2, PT, PT, -R5, RZ, RZ ;  /* 0x000000ff05027210 */ /* 0x000fe40007ffe1ff */
[----:B------:R-:W-:Y:S01]  /*5550*/  @!P0 IADD3 R8, PT, PT, R15, -R0, RZ ;  /* 0x800000000f088210 */ /* 0x000fe20007ffe0ff */
[----:B------:R-:W-:Y:S02]  /*5560*/  @!P0 IMAD R0, R7, R6, R0 ;  /* 0x0000000607008224 */ /* 0x000fe400078e0200 */
[----:B------:R-:W-:Y:S02]  /*5570*/  IMAD R43, R38, R2, R43 ;  /* 0x00000002262b7224 */ /* 0x000fe400078e022b */
[----:B------:R-:W-:Y:S02]  /*5580*/  @!P0 IMAD R5, R8, R40, R3 ;  /* 0x0000002808058224 */ /* 0x000fe400078e0203 */
[----:B------:R-:W-:Y:S04]  /*5590*/  @!P0 IMAD.MOV.U32 R3, RZ, RZ, R0 ;  /* 0x000000ffff038224 */ /* 0x000fe800078e0000 */
[----:B------:R-:W-:Y:S02]  /*55a0*/  IMAD R45, R3, R42, R45 ;  /* 0x0000002a032d7224 */ /* 0x000fe400078e022d */
[----:B------:R-:W-:Y:S07]  /*55b0*/  IMAD R43, R5, R38, R43 ;  /* 0x00000026052b7224 */ /* 0x000fee00078e022b */
.L_x_94:
[----:B-1----:R-:W-:Y:S01]  /*55c0*/  @!P1 ISETP.NE.AND P0, PT, R10, 0x1, PT ;  /* 0x000000010a00980c */ /* 0x002fe20003f05270 */
[----:B------:R-:W-:Y:S01]  /*55d0*/  @!P1 IMAD.HI.U32 R0, R45, R12, RZ ;  /* 0x0000000c2d009227 */ /* 0x000fe200078e00ff */
[----:B------:R-:W-:Y:S01]  /*55e0*/  @!P1 ISETP.NE.AND P2, PT, R9, 0x1, PT ;  /* 0x000000010900980c */ /* 0x000fe20003f45270 */
[----:B------:R-:W-:Y:S01]  /*55f0*/  ULOP3.LUT UP0, URZ, UR48, 0x1b0, URZ, 0xc0, !UPT ;  /* 0x000001b030ff7892 */ /* 0x000fe2000f80c0ff */
[----:B------:R-:W-:Y:S01]  /*5600*/  R2UR UR42, R21 ;  /* 0x00000000152a72ca */ /* 0x000fe200000e0000 */
[----:B------:R-:W-:Y:S01]  /*5610*/  @!P1 IMAD.HI.U32 R3, R43, R11, RZ ;  /* 0x0000000b2b039227 */ /* 0x000fe200078e00ff */
[----:B------:R-:W-:Y:S02]  /*5620*/  @!P1 SHF.R.U32.HI R0, RZ, R13, R0 ;  /* 0x0000000dff009219 */ /* 0x000fe40000011600 */
[----:B------:R-:W-:Y:S01]  /*5630*/  R2UR UR41, R20 ;  /* 0x00000000142972ca */ /* 0x000fe200000e0000 */
[----:B------:R-:W-:Y:S01]  /*5640*/  VIADD R107, R107, 0x1 ;  /* 0x000000016b6b7836 */ /* 0x000fe20000000000 */
[----:B------:R-:W-:Y:S02]  /*5650*/  @!P1 SHF.R.U32.HI R2, RZ, R14, R3 ;  /* 0x0000000eff029219 */ /* 0x000fe40000011603 */
[----:B------:R-:W-:Y:S02]  /*5660*/  @!P1 SEL R3, R45, R0, !P2 ;  /* 0x000000002d039207 */ /* 0x000fe40005000000 */
[----:B------:R-:W-:Y:S02]  /*5670*/  @!P1 SEL R2, R43, R2, !P0 ;  /* 0x000000022b029207 */ /* 0x000fe40004000000 */
[----:B------:R-:W-:Y:S01]  /*5680*/  @P4 SHF.R.U32.HI R98, RZ, 0x10, R17 ;  /* 0x00000010ff624819 */ /* 0x000fe20000011611 */
[----:B------:R-:W-:Y:S02]  /*5690*/  USHF.L.U32 UR42, UR42, 0x6, URZ ;  /* 0x000000062a2a7899 */ /* 0x000fe400080006ff */
[----:B------:R-:W-:Y:S02]  /*56a0*/  @!P1 IMAD.IADD R0, R2, 0x1, -R3 ;  /* 0x0000000102009824 */ /* 0x000fe400078e0a03 */
[----:B------:R-:W-:Y:S01]  /*56b0*/  @!P1 IMAD.IADD R2, R3, 0x1, -R2 ;  /* 0x0000000103029824 */ /* 0x000fe200078e0a02 */
[----:B------:R-:W-:Y:S01]  /*56c0*/  USHF.L.U32 UR41, UR41, 0x7, URZ ;  /* 0x0000000729297899 */ /* 0x000fe200080006ff */
[----:B------:R-:W-:Y:S02]  /*56d0*/  @!P1 IMAD R45, R0, R9, R45 ;  /* 0x00000009002d9224 */ /* 0x000fe400078e022d */
[----:B------:R-:W-:Y:S01]  /*56e0*/  @!P1 IMAD R43, R2, R10, R43 ;  /* 0x0000000a022b9224 */ /* 0x000fe200078e022b */
[----:B------:R-:W-:Y:S08]  /*56f0*/  BRA.U !UP0, `(.L_x_95) ;  /* 0x0000000108407547 */ /* 0x000ff0000b800000 */
[----:B------:R-:W1:Y:S01]  /*5700*/  LDCU.64 UR8, c[0x4][0x80] ;  /* 0x01001000ff0877ac */ /* 0x000e620008000a00 */
[----:B------:R-:W-:Y:S01]  /*5710*/  MOV R3, 0x0 ;  /* 0x0000000000037802 */ /* 0x000fe20000000f00 */
[----:B------:R-:W-:Y:S02]  /*5720*/  HFMA2 R12, -RZ, RZ, 0, 5.9604644775390625e-08 ;  /* 0x00000001ff0c7431 */ /* 0x000fe400000001ff */
[----:B------:R-:W-:Y:S02]  /*5730*/  IMAD.MOV.U32 R8, RZ, RZ, 0x70 ;  /* 0x00000070ff087424 */ /* 0x000fe400078e00ff */
[----:B------:R-:W-:Y:S01]  /*5740*/  IMAD.MOV.U32 R13, RZ, RZ, RZ ;  /* 0x000000ffff0d7224 */ /* 0x000fe200078e00ff */
[----:B------:R-:W2:Y:S01]  /*5750*/  LDCU.64 UR6, c[0x4][0x88] ;  /* 0x01001100ff0677ac */ /* 0x000ea20008000a00 */
[----:B------:R-:W3:Y:S01]  /*5760*/  LDC.64 R2, c[0x4][R3] ;  /* 0x0100000003027b82 */ /* 0x000ee20000000a00 */
[----:B------:R-:W4:Y:S01]  /*5770*/  LDCU.64 UR4, c[0x4][0x8] ;  /* 0x01000100ff0477ac */ /* 0x000f220008000a00 */
[----:B-1----:R-:W-:Y:S01]  /*5780*/  MOV R5, UR9 ;  /* 0x0000000900057c02 */ /* 0x002fe20008000f00 */
[----:B------:R-:W-:Y:S01]  /*5790*/  IMAD.U32 R4, RZ, RZ, UR8 ;  /* 0x00000008ff047e24 */ /* 0x000fe2000f8e00ff */
[----:B--2---:R-:W-:Y:S01]  /*57a0*/  MOV R7, UR7 ;  /* 0x0000000700077c02 */ /* 0x004fe20008000f00 */
[----:B------:R-:W-:Y:S01]  /*57b0*/  IMAD.U32 R6, RZ, RZ, UR6 ;  /* 0x00000006ff067e24 */ /* 0x000fe2000f8e00ff */
[----:B----4-:R-:W-:Y:S01]  /*57c0*/  MOV R11, UR5 ;  /* 0x00000005000b7c02 */ /* 0x010fe20008000f00 */
[----:B------:R-:W-:Y:S02]  /*57d0*/  IMAD.U32 R10, RZ, RZ, UR4 ;  /* 0x00000004ff0a7e24 */ /* 0x000fe4000f8e00ff */
[----:B------:R-:W-:Y:S07]  /*57e0*/  LEPC R20, `(.L_x_95) ;  /* 0x000000001014794e */ /* 0x000fee0000000000 */
[----:B---3-5:R-:W-:Y:S05]  /*57f0*/  CALL.ABS.NOINC R2 ;  /* 0x0000000002007343 */ /* 0x028fea0003c00000 */
.L_x_95:
[----:B------:R-:W-:Y:S01]  /*5800*/  LOP3.LUT P0, RZ, R104, 0x1b0, RZ, 0xc0, !PT ;  /* 0x000001b068ff7812 */ /* 0x000fe2000780c0ff */
[----:B------:R-:W-:Y:S11]  /*5810*/  BSSY.RECONVERGENT B6, `(.L_x_96) ;  /* 0x0000013000067945 */ /* 0x000ff60003800200 */
[----:B------:R-:W-:Y:S01]  /*5820*/  @!UPT UIADD3 URZ, UPT, UPT, URZ, URZ, URZ ;  /* 0x000000fffffff290 */ /* 0x000fe2000fffe0ff */
[----:B------:R-:W-:Y:S05]  /*5830*/  @!P0 BRA `(.L_x_97) ;  /* 0x0000000000408947 */ /* 0x000fea0003800000 */
        /* <DEDUP_REMOVED lines=16> */
.L_x_97:
[----:B------:R-:W-:Y:S05]  /*5940*/  BSYNC.RECONVERGENT B6 ;  /* 0x0000000000067941 */ /* 0x000fea0003800200 */
.L_x_96:
[----:B------:R-:W-:Y:S01]  /*5950*/  ISETP.NE.U32.AND P4, PT, R86, RZ, PT ;  /* 0x000000ff5600720c */ /* 0x000fe20003f85070 */
[----:B------:R-:W-:Y:S01]  /*5960*/  UISETP.NE.AND UP2, UPT, UR50, URZ, UPT ;  /* 0x000000ff3200728c */ /* 0x000fe2000bf45270 */
[----:B------:R-:W-:Y:S01]  /*5970*/  ISETP.NE.U32.AND P2, PT, RZ, UR38, PT ;  /* 0x00000026ff007c0c */ /* 0x000fe2000bf45070 */
[----:B------:R-:W-:Y:S01]  /*5980*/  UISETP.NE.U32.AND UP1, UPT, UR44, URZ, UPT ;  /* 0x000000ff2c00728c */ /* 0x000fe2000bf25070 */
[----:B------:R-:W-:Y:S01]  /*5990*/  ISETP.NE.AND.EX P4, PT, R87, RZ, PT, P4 ;  /* 0x000000ff5700720c */ /* 0x000fe20003f85340 */
[----:B------:R-:W-:Y:S01]  /*59a0*/  UPLOP3.LUT UP0, UPT, UPT, UPT, UPT, 0x40, 0x4 ;  /* 0x000000000004789c */ /* 0x000fe20003f0e870 */
[----:B------:R-:W-:Y:S01]  /*59b0*/  ISETP.NE.AND.EX P2, PT, RZ, UR39, PT, P2 ;  /* 0x00000027ff007c0c */ /* 0x000fe2000bf45320 */
[----:B------:R-:W-:Y:S01]  /*59c0*/  UISETP.NE.AND.EX UP1, UPT, UR45, URZ, UPT, UP1 ;  /* 0x000000ff2d00728c */ /* 0x000fe2000bf25310 */
[----:B------:R-:W-:Y:S04]  /*59d0*/  PLOP3.LUT P1, PT, PT, PT, UP2, 0x80, 0x8 ;  /* 0x000000000008781c */ /* 0x000fe80003f2f028 */
[----:B------:R-:W-:Y:S06]  /*59e0*/  @UP2 UPLOP3.LUT UP0, UPT, UPT, UPT, UP1, 0x80, 0x8 ;  /* 0x000000000008289c */ /* 0x000fec0003f0f010 */
[----:B------:R-:W-:Y:S01]  /*59f0*/  PLOP3.LUT P0, PT, PT, PT, UP0, 0x80, 0x8 ;  /* 0x000000000008781c */ /* 0x000fe20003f0f008 */
[----:B------:R-:W-:Y:S01]  /*5a00*/  @!UPT UIADD3 URZ, UPT, UPT, URZ, URZ, URZ ;  /* 0x000000fffffff290 */ /* 0x000fe2000fffe0ff */
[----:B------:R-:W-:Y:S11]  /*5a10*/  BRA.U !UP1, `(.L_x_98) ;  /* 0x0000000109387547 */ /* 0x000ff6000b800000 */
[----:B------:R-:W-:Y:S01]  /*5a20*/  UISETP.NE.U32.AND UP0, UPT, UR38, URZ, UPT ;  /* 0x000000ff2600728c */ /* 0x000fe2000bf05070 */
[----:B------:R-:W-:Y:S02]  /*5a30*/  HFMA2 R0, -RZ, RZ, 0, 5.9604644775390625e-08 ;  /* 0x00000001ff007431 */ /* 0x000fe400000001ff */
[----:B------:R-:W-:Y:S01]  /*5a40*/  IMAD.MOV.U32 R91, RZ, RZ, 0x1 ;  /* 0x00000001ff5b7424 */ /* 0x000fe200078e00ff */
[----:B------:R-:W-:Y:S06]  /*5a50*/  UISETP.NE.AND.EX UP0, UPT, UR39, URZ, UPT, UP0 ;  /* 0x000000ff2700728c */ /* 0x000fec000bf05300 */
[----:B------:R-:W-:Y:S05]  /*5a60*/  PLOP3.LUT P3, PT, PT, PT, UP0, 0x80, 0x8 ;  /* 0x000000000008781c */ /* 0x000fea0003f6f008 */
[----:B------:R-:W1:Y:S01]  /*5a70*/  @UP0 LDCU.64 UR6, c[0x0][0x888] ;  /* 0x00011100ff0607ac */ /* 0x000e620008000a00 */
[----:B------:R-:W-:Y:S07]  /*5a80*/  @UP0 UIMAD UR4, UR36, UR44, URZ ;  /* 0x0000002c240402a4 */ /* 0x000fee000f8e02ff */
[----:B------:R-:W-:Y:S01]  /*5a90*/  @!P3 PRMT R91, R0, 0x7610, R91 ;  /* 0x00007610005bb816 */ /* 0x000fe2000000005b */
[----:B-1----:R-:W-:Y:S03]  /*5aa0*/  @UP0 UIMAD.WIDE UR6, UR4, 0x4, UR6 ;  /* 0x00000004040608a5 */ /* 0x002fe6000f8e0206 */
[----:B------:R-:W1:Y:S03]  /*5ab0*/  @!UP0 LDCU UR4, c[0x0][0x880] ;  /* 0x00011000ff0487ac */ /* 0x000e660008000800 */
[----:B------:R-:W-:Y:S01]  /*5ac0*/  IMAD.U32 R2, RZ, RZ, UR6 ;  /* 0x00000006ff027e24 */ /* 0x000fe2000f8e00ff */
[----:B------:R-:W-:Y:S05]  /*5ad0*/  MOV R3, UR7 ;  /* 0x0000000700037c02 */ /* 0x000fea0008000f00 */
[----:B-----5:R2:W5:Y:S02]  /*5ae0*/  @P3 LDG.E R50, desc[UR46][R2.64] ;  /* 0x0000002e02323981 */ /* 0x020564000c1e1900 */
[----:B-12---:R-:W-:Y:S02]  /*5af0*/  @!P3 IMAD.U32 R50, RZ, RZ, UR4 ;  /* 0x00000004ff32be24 */ /* 0x006fe4000f8e00ff */
.L_x_98:
[----:B------:R-:W-:Y:S05]  /*5b00*/  @!P4 BRA `(.L_x_99) ;  /* 0x000000000020c947 */ /* 0x000fea0003800000 */
[----:B------:R-:W-:Y:S04]  /*5b10*/  ISETP.NE.U32.AND P3, PT, R84, RZ, PT ;  /* 0x000000ff5400720c */ /* 0x000fe80003f65070 */
[----:B------:R-:W-:Y:S11]  /*5b20*/  ISETP.NE.AND.EX P3, PT, R85, RZ, PT, P3 ;  /* 0x000000ff5500720c */ /* 0x000ff60003f65330 */
[----:B------:R-:W-:Y:S02]  /*5b30*/  @!UPT UIADD3 URZ, UPT, UPT, URZ, URZ, URZ ;  /* 0x000000fffffff290 */ /* 0x000fe4000fffe0ff */
[----:B------:R-:W1:Y:S01]  /*5b40*/  @P3 LDC.64 R2, c[0x0][0x8a8] ;  /* 0x00022a00ff023b82 */ /* 0x000e620000000a00 */
[----:B------:R-:W-:Y:S04]  /*5b50*/  @P3 IMAD R0, R86, UR36, RZ ;  /* 0x0000002456003c24 */ /* 0x000fe8000f8e02ff */
[----:B-1----:R-:W-:Y:S05]  /*5b60*/  @P3 IMAD.WIDE R2, R0, 0x4, R2 ;  /* 0x0000000400023825 */ /* 0x002fea00078e0202 */
[----:B-----5:R1:W5:Y:S02]  /*5b70*/  @P3 LDG.E R47, desc[UR46][R2.64] ;  /* 0x0000002e022f3981 */ /* 0x020364000c1e1900 */
[----:B-1----:R-:W2:Y:S02]  /*5b80*/  @!P3 LDC R47, c[0x0][0x8a0] ;  /* 0x00022800ff2fbb82 */ /* 0x002ea40000000800 */
.L_x_99:
[----:B-----5:R-:W-:Y:S01]  /*5b90*/  ISETP.NE.AND P4, PT, R50, RZ, PT ;  /* 0x000000ff3200720c */ /* 0x020fe20003f85270 */
[----:B------:R-:W-:Y:S01]  /*5ba0*/  BSSY B1, `(.L_x_100) ;  /* 0x0000042000017945 */ /* 0x000fe20003800000 */
[----:B------:R-:W-:Y:S01]  /*5bb0*/  SEL R9, RZ, 0xffffffff, P2 ;  /* 0xffffffffff097807 */ /* 0x000fe20001000000 */
[----:B------:R-:W-:Y:S01]  /*5bc0*/  IMAD.MOV.U32 R55, RZ, RZ, 0x1 ;  /* 0x00000001ff377424 */ /* 0x000fe200078e00ff */
[----:B------:R-:W-:Y:S02]  /*5bd0*/  LOP3.LUT P3, RZ, R91, 0xff, RZ, 0xc0, !PT ;  /* 0x000000ff5bff7812 */ /* 0x000fe4000786c0ff */
[----:B------:R-:W-:Y:S02]  /*5be0*/  CS2R R62, SRZ ;  /* 0x00000000003e7805 */ /* 0x000fe4000001ff00 */
[----:B------:R-:W-:Y:S02]  /*5bf0*/  @P1 SEL R2, RZ, 0xffffffff, P4 ;  /* 0xffffffffff021807 */ /* 0x000fe40002000000 */
[----:B------:R-:W-:Y:S02]  /*5c00*/  CS2R R60, SRZ ;  /* 0x00000000003c7805 */ /* 0x000fe4000001ff00 */
[----:B------:R-:W-:Y:S02]  /*5c10*/  LEA R0, R100, UR49, 0x3 ;  /* 0x0000003164007c11 */ /* 0x000fe4000f8e18ff */
[----:B------:R-:W-:Y:S02]  /*5c20*/  CS2R R58, SRZ ;  /* 0x00000000003a7805 */ /* 0x000fe4000001ff00 */
[----:B------:R-:W-:Y:S02]  /*5c30*/  @P0 SEL R2, R9, R2, !P3 ;  /* 0x0000000209020207 */ /* 0x000fe40005800000 */
[----:B------:R-:W-:Y:S02]  /*5c40*/  CS2R R56, SRZ ;  /* 0x0000000000387805 */ /* 0x000fe4000001ff00 */
[----:B------:R-:W-:Y:S02]  /*5c50*/  LEA R108, R44, UR49, 0x3 ;  /* 0x000000312c6c7c11 */ /* 0x000fe4000f8e18ff */
[----:B------:R-:W-:Y:S02]  /*5c60*/  @P1 LOP3.LUT R2, R2, 0x1, RZ, 0xc0, !PT ;  /* 0x0000000102021812 */ /* 0x000fe400078ec0ff */
[----:B------:R-:W-:Y:S02]  /*5c70*/  SHF.L.U32 R7, R102, 0x1f, RZ ;  /* 0x0000001f66077819 */ /* 0x000fe400000006ff */
[----:B------:R-:W-:Y:S02]  /*5c80*/  ISETP.NE.U32.OR P6, PT, R2, 0x1, !P1 ;  /* 0x000000010200780c */ /* 0x000fe40004fc5470 */
[----:B------:R-:W-:Y:S02]  /*5c90*/  PLOP3.LUT P2, PT, PT, PT, UP1, 0x80, 0x8 ;  /* 0x000000000008781c */ /* 0x000fe40003f4f018 */
[C---:B------:R-:W-:Y:S02]  /*5ca0*/  LEA.HI R5, R44.reuse, R44, RZ, 0x1 ;  /* 0x0000002c2c057211 */ /* 0x040fe400078f08ff */
[----:B------:R-:W-:Y:S02]  /*5cb0*/  SEL R2, RZ, 0xffffffff, P4 ;  /* 0xffffffffff027807 */ /* 0x000fe40002000000 */
[----:B------:R-:W-:Y:S01]  /*5cc0*/  P2R R64, PR, RZ, 0x40 ;  /* 0x00000040ff407803 */ /* 0x000fe20000000000 */
[C---:B------:R-:W-:Y:S01]  /*5cd0*/  IMAD.SHL.U32 R3, R5.reuse, 0x40, RZ ;  /* 0x0000004005037824 */ /* 0x040fe200078e00ff */
[----:B------:R-:W-:Y:S03]  /*5ce0*/  LOP3.LUT R5, R5, 0xffe, RZ, 0xc0, !PT ;  /* 0x00000ffe05057812 */ /* 0x000fe600078ec0ff */
[----:B------:R-:W-:Y:S02]  /*5cf0*/  @P6 SHF.L.U32 R11, R99, 0x1f, RZ ;  /* 0x0000001f630b6819 */ /* 0x000fe400000006ff */
[----:B------:R-:W-:Y:S01]  /*5d00*/  @P2 SEL R2, R9, R2, !P3 ;  /* 0x0000000209022207 */ /* 0x000fe20005800000 */
[----:B------:R-:W-:Y:S01]  /*5d10*/  IMAD.IADD R48, R44, 0x1, -R5 ;  /* 0x000000012c307824 */ /* 0x000fe200078e0a05 */
[----:B------:R-:W1:Y:S01]  /*5d20*/  @P6 SYNCS.PHASECHK.TRANS64.TRYWAIT P1, [R0+URZ+0x110], R11 ;  /* 0x0001100b000065a7 */ /* 0x000e6200080211ff */
[----:B------:R-:W-:Y:S02]  /*5d30*/  LOP3.LUT R3, R3, 0xffffff80, RZ, 0xc0, !PT ;  /* 0xffffff8003037812 */ /* 0x000fe400078ec0ff */
[----:B------:R-:W-:Y:S03]  /*5d40*/  LOP3.LUT R2, R2, 0x1, RZ, 0xc0, !PT ;  /* 0x0000000102027812 */ /* 0x000fe600078ec0ff */
[----:B------:R-:W-:Y:S01]  /*5d50*/  IMAD.IADD R3, R46, 0x1, R3 ;  /* 0x000000012e037824 */ /* 0x000fe200078e0203 */
[----:B------:R-:W-:Y:S03]  /*5d60*/  ISETP.NE.U32.AND P5, PT, R2, 0x1, PT ;  /* 0x000000010200780c */ /* 0x000fe60003fa5070 */
[----:B------:R-:W-:Y:S01]  /*5d70*/  IMAD R48, R48, 0x100000, R3 ;  /* 0x0010000030307824 */ /* 0x000fe200078e0203 */
[----:B------:R-:W-:Y:S01]  /*5d80*/  P2R R72, PR, RZ, 0x20 ;  /* 0x00000020ff487803 */ /* 0x000fe20000000000 */
[----:B------:R3:W4:Y:S01]  /*5d90*/  SYNCS.PHASECHK.TRANS64.TRYWAIT P0, [R108+URZ+0x160], R7 ;  /* 0x000160076c0075a7 */ /* 0x00072200080011ff */
[----:B-1----:R-:W-:Y:S01]  /*5da0*/  @P6 SEL R55, RZ, 0x1, !P1 ;  /* 0x00000001ff376807 */ /* 0x002fe20004800000 */
[----:B---3--:R-:W-:Y:S06]  /*5db0*/  @!P6 BRA `(.L_x_101) ;  /* 0x000000000080e947 */ /* 0x008fec0003800000 */
[----:B------:R-:W-:Y:S01]  /*5dc0*/  @P5 IMAD R4, R100, 0x1000, R95 ;  /* 0x0000100064045824 */ /* 0x000fe200078e025f */
[----:B------:R-:W-:Y:S01]  /*5dd0*/  ISETP.NE.AND P1, PT, R55, RZ, PT ;  /* 0x000000ff3700720c */ /* 0x000fe20003f25270 */
[----:B------:R-:W-:Y:S01]  /*5de0*/  BSSY B0, `(.L_x_102) ;  /* 0x000000b000007945 */ /* 0x000fe20003800000 */
[----:B------:R-:W-:Y:S01]  /*5df0*/  CS2R R58, SRZ ;  /* 0x00000000003a7805 */ /* 0x000fe2000001ff00 */
[----:B------:R-:W-:Y:S01]  /*5e00*/  @P5 VIADD R2, R4, UR49 ;  /* 0x0000003104025c36 */ /* 0x000fe20008000000 */
[----:B------:R-:W-:Y:S02]  /*5e10*/  CS2R R56, SRZ ;  /* 0x0000000000387805 */ /* 0x000fe4000001ff00 */
[----:B------:R-:W-:Y:S02]  /*5e20*/  CS2R R62, SRZ ;  /* 0x00000000003e7805 */ /* 0x000fe4000001ff00 */
[----:B------:R-:W-:Y:S01]  /*5e30*/  CS2R R60, SRZ ;  /* 0x00000000003c7805 */ /* 0x000fe2000001ff00 */
[----:B------:R-:W-:Y:S04]  /*5e40*/  @P5 IMAD R2, R103, -0x10, R2 ;  /* 0xfffffff067025824 */ /* 0x000fe800078e0202 */
[----:B------:R-:W-:Y:S05]  /*5e50*/  @P1 BRA `(.L_x_103) ;  /* 0x00000000000c1947 */ /* 0x000fea0003800000 */
[----:B------:R-:W-:Y:S04]  /*5e60*/  SHF.L.U32 R3, R99, 0x1f, RZ ;  /* 0x0000001f63037819 */ /* 0x000fe800000006ff */
[----:B------:R-:W1:Y:S02]  /*5e70*/  SYNCS.PHASECHK.TRANS64.TRYWAIT P1, [R0+URZ+0x110], R3 ;  /* 0x00011003000075a7 */ /* 0x000e6400080211ff */
[----:B-1----:R-:W-:Y:S05]  /*5e80*/  @!P1 BRA `(.L_x_104) ;  /* 0x0000002800489947 */ /* 0x002fea0003800000 */
.L_x_103:
[----:B------:R-:W-:Y:S05]  /*5e90*/  BSYNC B0 ;  /* 0x0000000000007941 */ /* 0x000fea0003800000 */
.L_x_102:
[----:B------:R-:W-:Y:S01]  /*5ea0*/  ISETP.NE.AND P1, PT, R72, RZ, PT ;  /* 0x000000ff4800720c */ /* 0x000fe20003f25270 */
[----:B-1----:R-:W-:Y:S02]  /*5eb0*/  VIADD R3, R0, 0x120 ;  /* 0x0000012000037836 */ /* 0x002fe40000000000 */
[----:B------:R-:W-:Y:S02]  /*5ec0*/  IMAD.U32 R0, RZ, RZ, UR37 ;  /* 0x00000025ff007e24 */ /* 0x000fe4000f8e00ff */
[----:B------:R-:W-:Y:S03]  /*5ed0*/  VIADD R100, R100, 0x1 ;  /* 0x0000000164647836 */ /* 0x000fe60000000000 */
[----:B------:R-:W-:Y:S05]  /*5ee0*/  PRMT R0, R0, 0x654, R3 ;  /* 0x0000065400007816 */ /* 0x000fea0000000003 */
[----:B------:R1:W3:Y:S04]  /*5ef0*/  @P1 LDS.128 R56, [R4+UR49+0x200] ;  /* 0x0002003104381984 */ /* 0x0002e80008000c00 */
[----:B------:R1:W1:Y:S01]  /*5f00*/  @P1 LDS.128 R60, [R2+0x210] ;  /* 0x00021000023c1984 */ /* 0x0002620000000c00 */
[C---:B------:R-:W-:Y:S01]  /*5f10*/  ISETP.NE.AND P1, PT, R100.reuse, 0x2, PT ;  /* 0x000000026400780c */ /* 0x040fe20003f25270 */
[----:B------:R-:W-:Y:S01]  /*5f20*/  @!PT LDS RZ, [RZ] ;  /* 0x00000000fffff984 */ /* 0x000fe20000000800 */
[----:B------:R-:W-:Y:S01]  /*5f30*/  @!PT LDS RZ, [RZ] ;  /* 0x00000000fffff984 */ /* 0x000fe20000000800 */
[----:B------:R-:W-:Y:S01]  /*5f40*/  @!PT LDS RZ, [RZ] ;  /* 0x00000000fffff984 */ /* 0x000fe20000000800 */
[----:B------:R-:W-:Y:S01]  /*5f50*/  @!PT LDS RZ, [RZ] ;  /* 0x00000000fffff984 */ /* 0x000fe20000000800 */
[----:B------:R5:W-:Y:S06]  /*5f60*/  MEMBAR.ALL.CTA ;  /* 0x0000000000007992 */ /* 0x000bec0000008000 */
[----:B-----5:R-:W5:Y:S01]  /*5f70*/  FENCE.VIEW.ASYNC.S ;  /* 0x00000000000073c6 */ /* 0x020f620000000000 */
[----:B------:R-:W-:Y:S01]  /*5f80*/  SEL R100, R100, RZ, P1 ;  /* 0x000000ff64647207 */ /* 0x000fe20000800000 */
[----:B-----5:R5:W-:Y:S02]  /*5f90*/  SYNCS.ARRIVE.TRANS64.RED.A1T0 RZ, [R0+URZ], RZ ;  /* 0x000000ff00ff79a7 */ /* 0x020be400081004ff */
[----:B-----5:R-:W-:Y:S04]  /*5fa0*/  SEL R0, RZ, 0x1, P1 ;  /* 0x00000001ff007807 */ /* 0x020fe80000800000 */
[----:B---3--:R-:W-:Y:S02]  /*5fb0*/  LOP3.LUT R99, R99, R0, RZ, 0x3c, !PT ;  /* 0x0000000063637212 */ /* 0x008fe400078e3cff */
.L_x_101:
[----:B------:R-:W-:Y:S05]  /*5fc0*/  BSYNC B1 ;  /* 0x0000000000017941 */ /* 0x000fea0003800000 */
.L_x_100:
[----:B------:R-:W-:Y:S04]  /*5fd0*/  SHF.R.U32.HI R3, RZ, 0x15, R48 ;  /* 0x00000015ff037819 */ /* 0x000fe80000011630 */
[----:B------:R-:W-:Y:S01]  /*5fe0*/  LOP3.LUT P1, RZ, R3, 0x3, R96, 0x48, !PT ;  /* 0x0000000303ff7812 */ /* 0x000fe20007824860 */
[----:B------:R-:W-:Y:S01]  /*5ff0*/  @!UPT UIADD3 URZ, UPT, UPT, URZ, URZ, URZ ;  /* 0x000000fffffff290 */ /* 0x000fe2000fffe0ff */
[----:B----4-:R-:W-:Y:S11]  /*6000*/  @P0 BRA `(.L_x_105) ;  /* 0x0000000000080947 */ /* 0x010ff60003800000 */
[----:B------:R-:W3:Y:S02]  /*6010*/  SYNCS.PHASECHK.TRANS64.TRYWAIT P0, [R108+URZ+0x160], R7 ;  /* 0x000160076c0075a7 */ /* 0x000ee400080011ff */
[----:B---3--:R-:W-:Y:S05]  /*6020*/  @!P0 BRA `(.L_x_106) ;  /* 0x0000002400f48947 */ /* 0x008fea0003800000 */
.L_x_105:
[----:B------:R-:W-:Y:S05]  /*6030*/  @!P1 BRA `(.L_x_107) ;  /* 0x0000000000409947 */ /* 0x000fea0003800000 */
[----:B------:R-:W4:Y:S01]  /*6040*/  LDCU.64 UR8, c[0x4][0x70] ;  /* 0x01000e00ff0877ac */ /* 0x000f220008000a00 */
[----:B------:R-:W-:Y:S01]  /*6050*/  MOV R3, 0x0 ;  /* 0x0000000000037802 */ /* 0x000fe20000000f00 */
[----:B------:R-:W-:Y:S02]  /*6060*/  HFMA2 R12, -RZ, RZ, 0, 5.9604644775390625e-08 ;  /* 0x00000001ff0c7431 */ /* 0x000fe400000001ff */
[----:B------:R-:W-:Y:S02]  /*6070*/  IMAD.MOV.U32 R8, RZ, RZ, 0x192 ;  /* 0x00000192ff087424 */ /* 0x000fe400078e00ff */
[----:B------:R-:W-:Y:S01]  /*6080*/  IMAD.MOV.U32 R13, RZ, RZ, RZ ;  /* 0x000000ffff0d7224 */ /* 0x000fe200078e00ff */
[----:B------:R-:W3:Y:S01]  /*6090*/  LDCU.64 UR6, c[0x4][0x78] ;  /* 0x01000f00ff0677ac */ /* 0x000ee20008000a00 */
[----:B-1----:R-:W1:Y:S01]  /*60a0*/  LDC.64 R2, c[0x4][R3] ;  /* 0x0100000003027b82 */ /* 0x002e620000000a00 */
[----:B------:R-:W5:Y:S01]  /*60b0*/  LDCU.64 UR4, c[0x4][0x10] ;  /* 0x01000200ff0477ac */ /* 0x000f620008000a00 */
[----:B----4-:R-:W-:Y:S01]  /*60c0*/  MOV R5, UR9 ;  /* 0x0000000900057c02 */ /* 0x010fe20008000f00 */
[----:B------:R-:W-:Y:S01]  /*60d0*/  IMAD.U32 R4, RZ, RZ, UR8 ;  /* 0x00000008ff047e24 */ /* 0x000fe2000f8e00ff */
[----:B---3--:R-:W-:Y:S01]  /*60e0*/  MOV R7, UR7 ;  /* 0x0000000700077c02 */ /* 0x008fe20008000f00 */
[----:B------:R-:W-:Y:S01]  /*60f0*/  IMAD.U32 R6, RZ, RZ, UR6 ;  /* 0x00000006ff067e24 */ /* 0x000fe2000f8e00ff */
[----:B-----5:R-:W-:Y:S01]  /*6100*/  MOV R11, UR5 ;  /* 0x00000005000b7c02 */ /* 0x020fe20008000f00 */
[----:B------:R-:W-:Y:S02]  /*6110*/  IMAD.U32 R10, RZ, RZ, UR4 ;  /* 0x00000004ff0a7e24 */ /* 0x000fe4000f8e00ff */
[----:B------:R-:W-:Y:S07]  /*6120*/  LEPC R20, `(.L_x_107) ;  /* 0x000000001014794e */ /* 0x000fee0000000000 */
[----:B-12---:R-:W-:Y:S05]  /*6130*/  CALL.ABS.NOINC R2 ;  /* 0x0000000002007343 */ /* 0x006fea0003c00000 */
.L_x_107:
[----:B------:R-:W-:Y:S05]  /*6140*/  WARPSYNC.ALL ;  /* 0x0000000000007948 */ /* 0x000fea0003800000 */
[----:B------:R-:W-:Y:S01]  /*6150*/  R2UR UR4, R48 ;  /* 0x00000000300472ca */ /* 0x000fe200000e0000 */
[----:B------:R-:W-:Y:S01]  /*6160*/  BSSY.RECONVERGENT B0, `(.L_x_108) ;  /* 0x00000a0000007945 */ /* 0x000fe20003800200 */
[C---:B------:R-:W-:Y:S02]  /*6170*/  SHF.L.U32 R51, R56.reuse, 0x10, RZ ;  /* 0x0000001038337819 */ /* 0x040fe400000006ff */
[C---:B------:R-:W-:Y:S02]  /*6180*/  PRMT R49, R56.reuse, 0x8880, RZ ;  /* 0x0000888038317816 */ /* 0x040fe400000000ff */
[----:B------:R-:W-:Y:S02]  /*6190*/  SHF.R.S32.HI R51, RZ, 0x18, R51 ;  /* 0x00000018ff337819 */ /* 0x000fe40000011433 */
[----:B------:R-:W-:Y:S02]  /*61a0*/  SHF.L.U32 R52, R56, 0x8, RZ ;  /* 0x0000000838347819 */ /* 0x000fe400000006ff */
[C---:B------:R-:W-:Y:S02]  /*61b0*/  PRMT R54, R58.reuse, 0x8880, RZ ;  /* 0x000088803a367816 */ /* 0x040fe400000000ff */
[----:B------:R-:W-:Y:S01]  /*61c0*/  SHF.L.U32 R53, R58, 0x8, RZ ;  /* 0x000000083a357819 */ /* 0x000fe200000006ff */
[----:B-1-3--:R-:W-:Y:S01]  /*61d0*/  LDTM.16dp32bit_t0_t15.x32 R4, tmem[UR4] ;  /* 0x00000004000479ee */ /* 0x00afe20008a80000 */
[----:B------:R-:W2:Y:S01]  /*61e0*/  LDTM.16dp32bit_t16_t31.x32 R4, tmem[UR4+0x20] ;  /* 0x00002004000479ee */ /* 0x000ea20008aa0000 */
[----:B------:R-:W-:Y:S02]  /*61f0*/  ISETP.NE.AND P6, PT, R64, RZ, PT ;  /* 0x000000ff4000720c */ /* 0x000fe40003fc5270 */
[----:B------:R-:W-:Y:S02]  /*6200*/  IADD3 R74, PT, PT, R95, UR49, RZ ;  /* 0x000000315f4a7c10 */ /* 0x000fe4000fffe0ff */
[----:B------:R-:W-:Y:S02]  /*6210*/  SHF.L.U32 R73, R97, 0x4, RZ ;  /* 0x0000000461497819 */ /* 0x000fe400000006ff */
[----:B------:R-:W-:Y:S02]  /*6220*/  SHF.R.S32.HI R53, RZ, 0x18, R53 ;  /* 0x00000018ff357819 */ /* 0x000fe40000011435 */
[----:B------:R-:W-:Y:S02]  /*6230*/  IADD3 R112, PT, PT, R74, R73, RZ ;  /* 0x000000494a707210 */ /* 0x000fe40007ffe0ff */
[----:B------:R-:W-:Y:S01]  /*6240*/  ISETP.NE.AND P0, PT, R105, RZ, PT ;  /* 0x000000ff6900720c */ /* 0x000fe20003f05270 */
[C---:B--2---:R-:W-:Y:S02]  /*6250*/  IMAD R0, R47.reuse, R4, RZ ;  /* 0x000000042f007224 */ /* 0x044fe400078e02ff */
[----:B------:R-:W-:Y:S02]  /*6260*/  IMAD R2, R47, R5, RZ ;  /* 0x000000052f027224 */ /* 0x000fe400078e02ff */
[----:B------:R-:W-:Y:S01]  /*6270*/  IMAD R0, R49, R50, R0 ;  /* 0x0000003231007224 */ /* 0x000fe200078e0200 */
[----:B------:R-:W-:Y:S01]  /*6280*/  SHF.R.S32.HI R49, RZ, 0x18, R52 ;  /* 0x00000018ff317819 */ /* 0x000fe20000011434 */
[----:B------:R-:W-:Y:S01]  /*6290*/  IMAD R3, R47, R6, RZ ;  /* 0x000000062f037224 */ /* 0x000fe200078e02ff */
[----:B------:R-:W-:Y:S01]  /*62a0*/  SHF.L.U32 R52, R57, 0x10, RZ ;  /* 0x0000001039347819 */ /* 0x000fe200000006ff */
[-C--:B------:R-:W-:Y:S01]  /*62b0*/  IMAD R2, R51, R50.reuse, R2 ;  /* 0x0000003233027224 */ /* 0x080fe200078e0202 */
[----:B------:R-:W-:Y:S01]  /*62c0*/  SHF.R.S32.HI R51, RZ, 0x18, R56 ;  /* 0x00000018ff337819 */ /* 0x000fe20000011438 */
[----:B------:R-:W-:Y:S02]  /*62d0*/  IMAD R7, R47, R7, RZ ;  /* 0x000000072f077224 */ /* 0x000fe400078e02ff */
[-C--:B------:R-:W-:Y:S01]  /*62e0*/  IMAD R3, R49, R50.reuse, R3 ;  /* 0x0000003231037224 */ /* 0x080fe200078e0203 */
[----:B------:R-:W-:Y:S01]  /*62f0*/  PRMT R49, R57, 0x8880, RZ ;  /* 0x0000888039317816 */ /* 0x000fe200000000ff */
[----:B------:R-:W-:Y:S01]  /*6300*/  IMAD R7, R51, R50, R7 ;  /* 0x0000003233077224 */ /* 0x000fe200078e0207 */
[----:B------:R-:W-:Y:S01]  /*6310*/  SHF.R.S32.HI R51, RZ, 0x18, R52 ;  /* 0x00000018ff337819 */ /* 0x000fe20000011434 */
[----:B------:R-:W-:Y:S02]  /*6320*/  IMAD R4, R47, R8, RZ ;  /* 0x000000082f047224 */ /* 0x000fe400078e02ff */
[----:B------:R-:W-:Y:S01]  /*6330*/  IMAD.SHL.U32 R52, R57, 0x100, RZ ;  /* 0x0000010039347824 */ /* 0x000fe200078e00ff */
[----:B------:R-:W-:Y:S01]  /*6340*/  I2IP.S8.S32.SAT R65, R7, R3, RZ ;  /* 0x0000000307417239 */ /* 0x000fe200000014ff */
[----:B------:R-:W-:Y:S02]  /*6350*/  IMAD R5, R47, R9, RZ ;  /* 0x000000092f057224 */ /* 0x000fe400078e02ff */
[----:B------:R-:W-:Y:S01]  /*6360*/  IMAD R4, R49, R50, R4 ;  /* 0x0000003231047224 */ /* 0x000fe200078e0204 */
[----:B------:R-:W-:Y:S01]  /*6370*/  SHF.R.S32.HI R49, RZ, 0x18, R52 ;  /* 0x00000018ff317819 */ /* 0x000fe20000011434 */
[----:B------:R-:W-:Y:S01]  /*6380*/  IMAD R6, R47, R10, RZ ;  /* 0x0000000a2f067224 */ /* 0x000fe200078e02ff */
[----:B------:R-:W-:Y:S01]  /*6390*/  I2IP.S8.S32.SAT R64, R2, R0, R65 ;  /* 0x0000000002407239 */ /* 0x000fe20000001441 */
[-C--:B------:R-:W-:Y:S01]  /*63a0*/  IMAD R5, R51, R50.reuse, R5 ;  /* 0x0000003233057224 */ /* 0x080fe200078e0205 */
[----:B------:R-:W-:Y:S01]  /*63b0*/  SHF.L.U32 R52, R58, 0x10, RZ ;  /* 0x000000103a347819 */ /* 0x000fe200000006ff */
[----:B------:R-:W-:Y:S01]  /*63c0*/  IMAD R11, R47, R11, RZ ;  /* 0x0000000b2f0b7224 */ /* 0x000fe200078e02ff */
[----:B------:R-:W-:Y:S01]  /*63d0*/  SHF.R.S32.HI R51, RZ, 0x18, R57 ;  /* 0x00000018ff337819 */ /* 0x000fe20000011439 */
[----:B------:R-:W-:Y:S01]  /*63e0*/  IMAD R6, R49, R50, R6 ;  /* 0x0000003231067224 */ /* 0x000fe200078e0206 */
[----:B------:R-:W-:Y:S01]  /*63f0*/  SHF.R.S32.HI R52, RZ, 0x18, R52 ;  /* 0x00000018ff347819 */ /* 0x000fe20000011434 */
[C---:B------:R-:W-:Y:S02]  /*6400*/  IMAD R8, R47.reuse, R12, RZ ;  /* 0x0000000c2f087224 */ /* 0x040fe400078e02ff */
[----:B------:R-:W-:Y:S02]  /*6410*/  IMAD.MOV.U32 R49, RZ, RZ, R54 ;  /* 0x000000ffff317224 */ /* 0x000fe400078e0036 */
[----:B------:R-:W-:Y:S02]  /*6420*/  IMAD R9, R47, R13, RZ ;  /* 0x0000000d2f097224 */ /* 0x000fe400078e02ff */
[----:B------:R-:W-:Y:S01]  /*6430*/  IMAD R11, R51, R50, R11 ;  /* 0x00000032330b7224 */ /* 0x000fe200078e020b */
[----:B------:R-:W-:Y:S01]  /*6440*/  SHF.R.S32.HI R51, RZ, 0x18, R58 ;  /* 0x00000018ff337819 */ /* 0x000fe2000001143a */
[----:B------:R-:W-:Y:S02]  /*6450*/  IMAD R10, R47, R14, RZ ;  /* 0x0000000e2f0a7224 */ /* 0x000fe400078e02ff */
[----:B------:R-:W-:Y:S01]  /*6460*/  IMAD R8, R49, R50, R8 ;  /* 0x0000003231087224 */ /* 0x000fe200078e0208 */
[----:B------:R-:W-:Y:S01]  /*6470*/  I2IP.S8.S32.SAT R65, R11, R6, RZ ;  /* 0x000000060b417239 */ /* 0x000fe200000014ff */
[----:B------:R-:W-:Y:S01]  /*6480*/  IMAD R15, R47, R15, RZ ;  /* 0x0000000f2f0f7224 */ /* 0x000fe200078e02ff */
[----:B------:R-:W-:Y:S01]  /*6490*/  PRMT R49, R59, 0x8880, RZ ;  /* 0x000088803b317816 */ /* 0x000fe200000000ff */
[----:B------:R-:W-:Y:S01]  /*64a0*/  IMAD R9, R52, R50, R9 ;  /* 0x0000003234097224 */ /* 0x000fe200078e0209 */
[----:B------:R-:W-:Y:S01]  /*64b0*/  I2IP.S8.S32.SAT R65, R5, R4, R65 ;  /* 0x0000000405417239 */ /* 0x000fe20000001441 */
[-C--:B------:R-:W-:Y:S01]  /*64c0*/  IMAD R10, R53, R50.reuse, R10 ;  /* 0x00000032350a7224 */ /* 0x080fe200078e020a */
[----:B------:R-:W-:Y:S01]  /*64d0*/  SHF.L.U32 R53, R59, 0x8, RZ ;  /* 0x000000083b357819 */ /* 0x000fe200000006ff */
[----:B------:R-:W-:Y:S01]  /*64e0*/  IMAD R15, R51, R50, R15 ;  /* 0x00000032330f7224 */ /* 0x000fe200078e020f */
[----:B------:R-:W-:Y:S01]  /*64f0*/  SHF.L.U32 R51, R59, 0x10, RZ ;  /* 0x000000103b337819 */ /* 0x000fe200000006ff */
[C---:B------:R-:W-:Y:S01]  /*6500*/  IMAD R12, R47.reuse, R16, RZ ;  /* 0x000000102f0c7224 */ /* 0x040fe200078e02ff */
[----:B------:R-:W-:Y:S01]  /*6510*/  SHF.R.S32.HI R53, RZ, 0x18, R53 ;  /* 0x00000018ff357819 */ /* 0x000fe20000011435 */
[C---:B------:R-:W-:Y:S01]  /*6520*/  IMAD R13, R47.reuse, R17, RZ ;  /* 0x000000112f0d7224 */ /* 0x040fe200078e02ff */
[----:B------:R-:W-:Y:S01]  /*6530*/  SHF.R.S32.HI R51, RZ, 0x18, R51 ;  /* 0x00000018ff337819 */ /* 0x000fe20000011433 */
[----:B------:R-:W-:Y:S01]  /*6540*/  IMAD R14, R47, R18, RZ ;  /* 0x000000122f0e7224 */ /* 0x000fe200078e02ff */
[----:B------:R-:W-:Y:S01]  /*6550*/  I2IP.S8.S32.SAT R66, R15, R10, RZ ;  /* 0x0000000a0f427239 */ /* 0x000fe200000014ff */
[----:B------:R-:W-:Y:S01]  /*6560*/  IMAD R12, R49, R50, R12 ;  /* 0x00000032310c7224 */ /* 0x000fe200078e020c */
[----:B------:R-:W-:Y:S01]  /*6570*/  SHF.R.S32.HI R49, RZ, 0x18, R59 ;  /* 0x00000018ff317819 */ /* 0x000fe2000001143b */
[----:B------:R-:W-:Y:S01]  /*6580*/  IMAD R19, R47, R19, RZ ;  /* 0x000000132f137224 */ /* 0x000fe200078e02ff */
[----:B------:R-:W-:Y:S01]  /*6590*/  I2IP.S8.S32.SAT R66, R9, R8, R66 ;  /* 0x0000000809427239 */ /* 0x000fe20000001442 */
[-C--:B------:R-:W-:Y:S01]  /*65a0*/  IMAD R13, R51, R50.reuse, R13 ;  /* 0x00000032330d7224 */ /* 0x080fe200078e020d */
[C---:B------:R-:W-:Y:S01]  /*65b0*/  PRMT R51, R60.reuse, 0x8880, RZ ;  /* 0x000088803c337816 */ /* 0x040fe200000000ff */
[-C--:B------:R-:W-:Y:S01]  /*65c0*/  IMAD R14, R53, R50.reuse, R14 ;  /* 0x00000032350e7224 */ /* 0x080fe200078e020e */
[----:B------:R-:W-:Y:S01]  /*65d0*/  PRMT R53, R61, 0x8880, RZ ;  /* 0x000088803d357816 */ /* 0x000fe200000000ff */
[----:B------:R-:W-:Y:S01]  /*65e0*/  IMAD R19, R49, R50, R19 ;  /* 0x0000003231137224 */ /* 0x000fe200078e0213 */
[----:B------:R-:W-:Y:S01]  /*65f0*/  MOV R49, R51 ;  /* 0x0000003300317202 */ /* 0x000fe20000000f00 */
[----:B------:R-:W-:Y:S02]  /*6600*/  IMAD R16, R47, R20, RZ ;  /* 0x000000142f107224 */ /* 0x000fe400078e02ff */
[C---:B------:R-:W-:Y:S01]  /*6610*/  IMAD.U32 R52, R60.reuse, 0x10000, RZ ;  /* 0x000100003c347824 */ /* 0x040fe200078e00ff */
[----:B------:R-:W-:Y:S01]  /*6620*/  I2IP.S8.S32.SAT R67, R19, R14, RZ ;  /* 0x0000000e13437239 */ /* 0x000fe200000014ff */
[----:B------:R-:W-:Y:S01]  /*6630*/  IMAD R16, R49, R50, R16 ;  /* 0x0000003231107224 */ /* 0x000fe200078e0210 */
[----:B------:R-:W-:Y:S01]  /*6640*/  SHF.L.U32 R49, R60, 0x8, RZ ;  /* 0x000000083c317819 */ /* 0x000fe200000006ff */
[C---:B------:R-:W-:Y:S01]  /*6650*/  IMAD R17, R47.reuse, R21, RZ ;  /* 0x000000152f117224 */ /* 0x040fe200078e02ff */
[----:B------:R-:W-:Y:S01]  /*6660*/  SHF.R.S32.HI R51, RZ, 0x18, R52 ;  /* 0x00000018ff337819 */ /* 0x000fe20000011434 */
[C---:B------:R-:W-:Y:S01]  /*6670*/  IMAD R18, R47.reuse, R22, RZ ;  /* 0x000000162f127224 */ /* 0x040fe200078e02ff */
[----:B------:R-:W-:Y:S01]  /*6680*/  SHF.R.S32.HI R49, RZ, 0x18, R49 ;  /* 0x00000018ff317819 */ /* 0x000fe20000011431 */
[----:B------:R-:W-:Y:S01]  /*6690*/  IMAD R23, R47, R23, RZ ;  /* 0x000000172f177224 */ /* 0x000fe200078e02ff */
[----:B------:R-:W-:Y:S01]  /*66a0*/  I2IP.S8.S32.SAT R67, R13, R12, R67 ;  /* 0x0000000c0d437239 */ /* 0x000fe20000001443 */
[----:B------:R-:W-:Y:S01]  /*66b0*/  IMAD R17, R51, R50, R17 ;  /* 0x0000003233117224 */ /* 0x000fe200078e0211 */
[C---:B------:R-:W-:Y:S01]  /*66c0*/  SHF.L.U32 R52, R61.reuse, 0x10, RZ ;  /* 0x000000103d347819 */ /* 0x040fe200000006ff */
[----:B------:R-:W-:Y:S01]  /*66d0*/  IMAD.SHL.U32 R54, R61, 0x100, RZ ;  /* 0x000001003d367824 */ /* 0x000fe200078e00ff */
[----:B------:R-:W-:Y:S01]  /*66e0*/  SHF.R.S32.HI R51, RZ, 0x18, R60 ;  /* 0x00000018ff337819 */ /* 0x000fe2000001143c */
[----:B------:R-:W-:Y:S01]  /*66f0*/  IMAD R20, R47, R24, RZ ;  /* 0x000000182f147224 */ /* 0x000fe200078e02ff */
[----:B------:R1:W-:Y:S01]  /*6700*/  STS.128 [R95+UR49+0x2200], R64 ;  /* 0x002200405f007988 */ /* 0x0003e20008000c31 */
[-C--:B------:R-:W-:Y:S01]  /*6710*/  IMAD R18, R49, R50.reuse, R18 ;  /* 0x0000003231127224 */ /* 0x080fe200078e0212 */
[----:B------:R-:W-:Y:S01]  /*6720*/  SHF.R.S32.HI R52, RZ, 0x18, R52 ;  /* 0x00000018ff347819 */ /* 0x000fe20000011434 */
[----:B------:R-:W-:Y:S01]  /*6730*/  IMAD R21, R47, R25, RZ ;  /* 0x000000192f157224 */ /* 0x000fe200078e02ff */
[----:B------:R-:W-:Y:S01]  /*6740*/  SHF.R.S32.HI R49, RZ, 0x18, R54 ;  /* 0x00000018ff317819 */ /* 0x000fe20000011436 */
[----:B------:R-:W-:Y:S01]  /*6750*/  IMAD R23, R51, R50, R23 ;  /* 0x0000003233177224 */ /* 0x000fe200078e0217 */
[----:B------:R-:W-:Y:S01]  /*6760*/  SHF.R.S32.HI R51, RZ, 0x18, R61 ;  /* 0x00000018ff337819 */ /* 0x000fe2000001143d */
[----:B------:R-:W-:Y:S01]  /*6770*/  IMAD R22, R47, R26, RZ ;  /* 0x0000001a2f167224 */ /* 0x000fe200078e02ff */
[----:B------:R-:W-:Y:S01]  /*6780*/  SHF.R.S32.HI R54, RZ, 0x18, R63 ;  /* 0x00000018ff367819 */ /* 0x000fe2000001143f */
[----:B------:R-:W-:Y:S01]  /*6790*/  IMAD R20, R53, R50, R20 ;  /* 0x0000003235147224 */ /* 0x000fe200078e0214 */
[----:B------:R-:W-:Y:S01]  /*67a0*/  I2IP.S8.S32.SAT R68, R23, R18, RZ ;  /* 0x0000001217447239 */ /* 0x000fe200000014ff */
[----:B------:R-:W-:Y:S01]  /*67b0*/  IMAD R27, R47, R27, RZ ;  /* 0x0000001b2f1b7224 */ /* 0x000fe200078e02ff */
[----:B------:R-:W-:Y:S01]  /*67c0*/  SHF.L.U32 R53, R62, 0x8, RZ ;  /* 0x000000083e357819 */ /* 0x000fe200000006ff */
[-C--:B------:R-:W-:Y:S01]  /*67d0*/  IMAD R21, R52, R50.reuse, R21 ;  /* 0x0000003234157224 */ /* 0x080fe200078e0215 */
[C---:B------:R-:W-:Y:S01]  /*67e0*/  SHF.L.U32 R52, R62.reuse, 0x10, RZ ;  /* 0x000000103e347819 */ /* 0x040fe200000006ff */
[----:B------:R-:W-:Y:S01]  /*67f0*/  IMAD R22, R49, R50, R22 ;  /* 0x0000003231167224 */ /* 0x000fe200078e0216 */
[----:B------:R-:W-:Y:S01]  /*6800*/  PRMT R49, R62, 0x8880, RZ ;  /* 0x000088803e317816 */ /* 0x000fe200000000ff */
[----:B------:R-:W-:Y:S01]  /*6810*/  IMAD R24, R47, R28, RZ ;  /* 0x0000001c2f187224 */ /* 0x000fe200078e02ff */
[----:B------:R-:W-:Y:S01]  /*6820*/  I2IP.S8.S32.SAT R68, R17, R16, R68 ;  /* 0x0000001011447239 */ /* 0x000fe20000001444 */
[----:B------:R-:W-:Y:S01]  /*6830*/  IMAD R27, R51, R50, R27 ;  /* 0x00000032331b7224 */ /* 0x000fe200078e021b */
[----:B------:R-:W-:Y:S01]  /*6840*/  SHF.R.S32.HI R51, RZ, 0x18, R52 ;  /* 0x00000018ff337819 */ /* 0x000fe20000011434 */
[C---:B------:R-:W-:Y:S01]  /*6850*/  IMAD R25, R47.reuse, R29, RZ ;  /* 0x0000001d2f197224 */ /* 0x040fe200078e02ff */
[----:B------:R-:W-:Y:S01]  /*6860*/  SHF.R.S32.HI R53, RZ, 0x18, R53 ;  /* 0x00000018ff357819 */ /* 0x000fe20000011435 */
[----:B------:R-:W-:Y:S01]  /*6870*/  IMAD R26, R47, R30, RZ ;  /* 0x0000001e2f1a7224 */ /* 0x000fe200078e02ff */
[----:B------:R-:W-:Y:S01]  /*6880*/  I2IP.S8.S32.SAT R69, R27, R22, RZ ;  /* 0x000000161b457239 */ /* 0x000fe200000014ff */
[-C--:B------:R-:W-:Y:S01]  /*6890*/  IMAD R24, R49, R50.reuse, R24 ;  /* 0x0000003231187224 */ /* 0x080fe200078e0218 */
[----:B------:R-:W-:Y:S01]  /*68a0*/  SHF.L.U32 R52, R63, 0x10, RZ ;  /* 0x000000103f347819 */ /* 0x000fe200000006ff */
[----:B------:R-:W-:Y:S01]  /*68b0*/  IMAD R25, R51, R50, R25 ;  /* 0x0000003233197224 */ /* 0x000fe200078e0219 */
[----:B------:R-:W-:Y:S01]  /*68c0*/  I2IP.S8.S32.SAT R69, R21, R20, R69 ;  /* 0x0000001415457239 */ /* 0x000fe20000001445 */
[----:B------:R-:W-:Y:S01]  /*68d0*/  IMAD R26, R53, R50, R26 ;  /* 0x00000032351a7224 */ /* 0x000fe200078e021a */
[----:B------:R-:W-:Y:S01]  /*68e0*/  SHF.R.S32.HI R49, RZ, 0x18, R62 ;  /* 0x00000018ff317819 */ /* 0x000fe2000001143e */
[----:B------:R-:W-:Y:S01]  /*68f0*/  IMAD R31, R47, R31, RZ ;  /* 0x0000001f2f1f7224 */ /* 0x000fe200078e02ff */
[C---:B------:R-:W-:Y:S01]  /*6900*/  PRMT R51, R63.reuse, 0x8880, RZ ;  /* 0x000088803f337816 */ /* 0x040fe200000000ff */
[----:B------:R-:W-:Y:S01]  /*6910*/  IMAD.SHL.U32 R53, R63, 0x100, RZ ;  /* 0x000001003f357824 */ /* 0x000fe200078e00ff */
[----:B------:R-:W-:Y:S01]  /*6920*/  SHF.R.S32.HI R52, RZ, 0x18, R52 ;  /* 0x00000018ff347819 */ /* 0x000fe20000011434 */
[C---:B------:R-:W-:Y:S02]  /*6930*/  IMAD R28, R47.reuse, R32, RZ ;  /* 0x000000202f1c7224 */ /* 0x040fe400078e02ff */
[----:B------:R-:W-:Y:S01]  /*6940*/  IMAD R29, R47, R33, RZ ;  /* 0x000000212f1d7224 */ /* 0x000fe200078e02ff */
[----:B------:R-:W-:Y:S01]  /*6950*/  SHF.R.S32.HI R53, RZ, 0x18, R53 ;  /* 0x00000018ff357819 */ /* 0x000fe20000011435 */
[-C--:B------:R-:W-:Y:S02]  /*6960*/  IMAD R31, R49, R50.reuse, R31 ;  /* 0x00000032311f7224 */ /* 0x080fe400078e021f */
[----:B------:R-:W-:Y:S02]  /*6970*/  IMAD R28, R51, R50, R28 ;  /* 0x00000032331c7224 */ /* 0x000fe400078e021c */
[----:B------:R-:W-:Y:S01]  /*6980*/  IMAD R30, R47, R34, RZ ;  /* 0x000000222f1e7224 */ /* 0x000fe200078e02ff */
[----:B------:R-:W-:Y:S01]  /*6990*/  I2IP.S8.S32.SAT R75, R31, R26, RZ ;  /* 0x0000001a1f4b7239 */ /* 0x000fe200000014ff */
[----:B------:R-:W-:Y:S02]  /*69a0*/  IMAD R29, R52, R50, R29 ;  /* 0x00000032341d7224 */ /* 0x000fe400078e021d */
[----:B------:R-:W-:Y:S01]  /*69b0*/  IMAD R35, R47, R35, RZ ;  /* 0x000000232f237224 */ /* 0x000fe200078e02ff */
[----:B------:R-:W-:Y:S01]  /*69c0*/  I2IP.S8.S32.SAT R70, R25, R24, R75 ;  /* 0x0000001819467239 */ /* 0x000fe2000000144b */
[-C--:B------:R-:W-:Y:S01]  /*69d0*/  IMAD R30, R53, R50.reuse, R30 ;  /* 0x00000032351e7224 */ /* 0x080fe200078e021e */
[----:B------:R-:W-:Y:S01]  /*69e0*/  LEA R75, R100, UR49, 0x3 ;  /* 0x00000031644b7c11 */ /* 0x000fe2000f8e18ff */
[----:B------:R-:W-:Y:S05]  /*69f0*/  IMAD R35, R54, R50, R35 ;  /* 0x0000003236237224 */ /* 0x000fea00078e0223 */
[----:B------:R-:W-:Y:S04]  /*6a00*/  I2IP.S8.S32.SAT R76, R35, R30, RZ ;  /* 0x0000001e234c7239 */ /* 0x000fe800000014ff */
[----:B------:R-:W-:Y:S02]  /*6a10*/  I2IP.S8.S32.SAT R71, R29, R28, R76 ;  /* 0x0000001c1d477239 */ /* 0x000fe4000000144c */
[----:B------:R-:W-:Y:S03]  /*6a20*/  @P6 SHF.L.U32 R76, R99, 0x1f, RZ ;  /* 0x0000001f634c6819 */ /* 0x000fe600000006ff */
[----:B------:R1:W-:Y:S01]  /*6a30*/  STS.128 [R112+0x2210], R68 ;  /* 0x0022104470007388 */ /* 0x0003e20000000c00 */
[----:B------:R-:W-:Y:S01]  /*6a40*/  @!PT LDS RZ, [RZ] ;  /* 0x00000000fffff984 */ /* 0x000fe20000000800 */
[----:B------:R-:W-:Y:S01]  /*6a50*/  @!PT LDS RZ, [RZ] ;  /* 0x00000000fffff984 */ /* 0x000fe20000000800 */
[----:B------:R-:W-:Y:S01]  /*6a60*/  @!PT LDS RZ, [RZ] ;  /* 0x00000000fffff984 */ /* 0x000fe20000000800 */
[----:B------:R-:W-:Y:S01]  /*6a70*/  @!PT LDS RZ, [RZ] ;  /* 0x00000000fffff984 */ /* 0x000fe20000000800 */
[----:B------:R2:W-:Y:S07]  /*6a80*/  MEMBAR.ALL.CTA ;  /* 0x0000000000007992 */ /* 0x0005ee0000008000 */
[----:B--2---:R-:W2:Y:S02]  /*6a90*/  FENCE.VIEW.ASYNC.S ;  /* 0x00000000000073c6 */ /* 0x004ea40000000000 */
[----:B--2---:R-:W-:Y:S06]  /*6aa0*/  BAR.SYNC.DEFER_BLOCKING 0x1, 0x80 ;  /* 0x0042000000007b1d */ /* 0x004fec0000010000 */
[----:B------:R-:W-:Y:S05]  /*6ab0*/  @P0 BRA `(.L_x_109) ;  /* 0x0000000000280947 */ /* 0x000fea0003800000 */
[----:B------:R-:W-:Y:S02]  /*6ac0*/  UIADD3 UR4, UPT, UPT, UR49, 0x2200, URZ ;  /* 0x0000220031047890 */ /* 0x000fe4000fffe0ff */
[----:B------:R-:W-:Y:S01]  /*6ad0*/  UIADD3 UR6, UP0, UPT, UR52, 0x680, URZ ;  /* 0x0000068034067890 */ /* 0x000fe2000ff1e0ff */
[----:B------:R-:W-:Y:S03]  /*6ae0*/  UMOV UR43, UR36 ;  /* 0x00000024002b7c82 */ /* 0x000fe60008000000 */
[----:B------:R-:W-:Y:S01]  /*6af0*/  MOV R104, UR4 ;  /* 0x0000000400687c02 */ /* 0x000fe20008000f00 */
[----:B------:R-:W-:Y:S03]  /*6b00*/  UIADD3.X UR7, UPT, UPT, URZ, UR53, URZ, UP0, !UPT ;  /* 0x00000035ff077290 */ /* 0x000fe600087fe4ff */
[----:B------:R-:W-:Y:S11]  /*6b10*/  R2UR UR40, R104 ;  /* 0x00000000682872ca */ /* 0x000ff600000e0000 */
[----:B------:R-:W-:Y:S02]  /*6b20*/  @!UPT UIADD3 URZ, UPT, UPT, URZ, URZ, URZ ;  /* 0x000000fffffff290 */ /* 0x000fe4000fffe0ff */
[----:B------:R2:W-:Y:S01]  /*6b30*/  UTMASTG.3D [UR40], [UR6] ;  /* 0x00000028060073b5 */ /* 0x0005e20008010000 */
[----:B------:R0:W-:Y:S01]  /*6b40*/  UTMACMDFLUSH ;  /* 0x00000000000079b7 */ /* 0x0001e20000000000 */
[----:B--2---:R-:W-:Y:S04]  /*6b50*/  DEPBAR.LE SB0, 0x1 ;  /* 0x000080400000791a */ /* 0x004fe80000000000 */
.L_x_109:
[----:B------:R-:W-:Y:S05]  /*6b60*/  BSYNC.RECONVERGENT B0 ;  /* 0x0000000000007941 */ /* 0x000fea0003800200 */
.L_x_108:
[----:B------:R-:W-:Y:S06]  /*6b70*/  BAR.SYNC.DEFER_BLOCKING 0x1, 0x80 ;  /* 0x0042000000007b1d */ /* 0x000fec0000010000 */
[----:B------:R-:W2:Y:S01]  /*6b80*/  @P6 SYNCS.PHASECHK.TRANS64.TRYWAIT P0, [R75+URZ+0x110], R76 ;  /* 0x0001104c4b0065a7 */ /* 0x000ea200080011ff */
[----:B------:R-:W-:Y:S01]  /*6b90*/  BSSY B1, `(.L_x_110) ;  /* 0x000001f000017945 */ /* 0x000fe20003800000 */
[----:B--2---:R-:W-:Y:S03]  /*6ba0*/  @P6 SEL R55, RZ, 0x1, !P0 ;  /* 0x00000001ff376807 */ /* 0x004fe60004000000 */
[----:B------:R-:W-:Y:S05]  /*6bb0*/  @!P6 BRA `(.L_x_111) ;  /* 0x000000000070e947 */ /* 0x000fea0003800000 */
[----:B------:R-:W-:Y:S01]  /*6bc0*/  ISETP.NE.AND P1, PT, R72, RZ, PT ;  /* 0x000000ff4800720c */ /* 0x000fe20003f25270 */
[----:B------:R-:W-:Y:S01]  /*6bd0*/  BSSY B0, `(.L_x_112) ;  /* 0x0000008000007945 */ /* 0x000fe20003800000 */
[----:B------:R-:W-:Y:S11]  /*6be0*/  ISETP.NE.AND P0, PT, R55, RZ, PT ;  /* 0x000000ff3700720c */ /* 0x000ff60003f05270 */
[----:B------:R-:W-:Y:S04]  /*6bf0*/  @P1 IMAD R74, R100, 0x1000, R74 ;  /* 0x00001000644a1824 */ /* 0x000fe800078e024a */
[----:B------:R-:W-:Y:S01]  /*6c00*/  @P1 IMAD.IADD R73, R73, 0x1, R74 ;  /* 0x0000000149491824 */ /* 0x000fe200078e024a */
[----:B------:R-:W-:Y:S06]  /*6c10*/  @P0 BRA `(.L_x_113) ;  /* 0x00000000000c0947 */ /* 0x000fec0003800000 */
[----:B------:R-:W-:Y:S04]  /*6c20*/  SHF.L.U32 R0, R99, 0x1f, RZ ;  /* 0x0000001f63007819 */ /* 0x000fe800000006ff */
[----:B------:R-:W2:Y:S02]  /*6c30*/  SYNCS.PHASECHK.TRANS64.TRYWAIT P0, [R75+URZ+0x110], R0 ;  /* 0x000110004b0075a7 */ /* 0x000ea400080011ff */
[----:B--2---:R-:W-:Y:S05]  /*6c40*/  @!P0 BRA `(.L_x_114) ;  /* 0x0000001c00008947 */ /* 0x004fea0003800000 */
.L_x_113:
[----:B------:R-:W-:Y:S05]  /*6c50*/  BSYNC B0 ;  /* 0x0000000000007941 */ /* 0x000fea0003800000 */
.L_x_112:
[----:B------:R-:W-:Y:S01]  /*6c60*/  ISETP.NE.AND P0, PT, R72, RZ, PT ;  /* 0x000000ff4800720c */ /* 0x000fe20003f05270 */
[----:B--2---:R-:W-:Y:S02]  /*6c70*/  VIADD R75, R75, 0x120 ;  /* 0x000001204b4b7836 */ /* 0x004fe40000000000 */
[----:B------:R-:W-:Y:S02]  /*6c80*/  IMAD.U32 R0, RZ, RZ, UR37 ;  /* 0x00000025ff007e24 */ /* 0x000fe4000f8e00ff */
[----:B------:R-:W-:Y:S03]  /*6c90*/  VIADD R100, R100, 0x1 ;  /* 0x0000000164647836 */ /* 0x000fe60000000000 */
[----:B------:R-:W-:Y:S05]  /*6ca0*/  PRMT R0, R0, 0x654, R75 ;  /* 0x0000065400007816 */ /* 0x000fea000000004b */
[----:B------:R2:W3:Y:S04]  /*6cb0*/  @P0 LDS.128 R56, [R74+0x200] ;  /* 0x000200004a380984 */ /* 0x0004e80000000c00 */
[----:B------:R2:W4:Y:S01]  /*6cc0*/  @P0 LDS.128 R60, [R73+0x210] ;  /* 0x00021000493c0984 */ /* 0x0005220000000c00 */
        /* <DEDUP_REMOVED lines=10> */
[----:B--23--:R-:W-:Y:S02]  /*6d70*/  LOP3.LUT R99, R99, R0, RZ, 0x3c, !PT ;  /* 0x0000000063637212 */ /* 0x00cfe400078e3cff */
.L_x_111:
[----:B------:R-:W-:Y:S05]  /*6d80*/  BSYNC B1 ;  /* 0x0000000000017941 */ /* 0x000fea0003800000 */
.L_x_110:
[----:B------:R-:W-:Y:S05]  /*6d90*/  VIADD R3, R48, 0x40 ;  /* 0x0000004030037836 */ /* 0x000fea0000000000 */
[----:B------:R-:W-:Y:S04]  /*6da0*/  SHF.R.U32.HI R3, RZ, 0x15, R3 ;  /* 0x00000015ff037819 */ /* 0x000fe80000011603 */
[----:B------:R-:W-:Y:S11]  /*6db0*/  LOP3.LUT P0, RZ, R3, 0x3, R96, 0x48, !PT ;  /* 0x0000000303ff7812 */ /* 0x000ff60007804860 */
[----:B------:R-:W-:Y:S02]  /*6dc0*/  @!UPT UIADD3 URZ, UPT, UPT, URZ, URZ, URZ ;  /* 0x000000fffffff290 */ /* 0x000fe4000fffe0ff */
[----:B------:R-:W-:Y:S05]  /*6dd0*/  @!P0 BRA `(.L_x_115) ;  /* 0x0000000000408947 */ /* 0x000fea0003800000 */
[----:B------:R-:W2:Y:S01]  /*6de0*/  LDCU.64 UR8, c[0x4][0x70] ;  /* 0x01000e00ff0877ac */ /* 0x000ea20008000a00 */
[----:B------:R-:W-:Y:S01]  /*6df0*/  MOV R3, 0x0 ;  /* 0x0000000000037802 */ /* 0x000fe20000000f00 */
[----:B------:R-:W-:Y:S02]  /*6e00*/  HFMA2 R12, -RZ, RZ, 0, 5.9604644775390625e-08 ;  /* 0x00000001ff0c7431 */ /* 0x000fe400000001ff */
[----:B------:R-:W-:Y:S02]  /*6e10*/  IMAD.MOV.U32 R8, RZ, RZ, 0x192 ;  /* 0x00000192ff087424 */ /* 0x000fe400078e00ff */
[----:B------:R-:W-:Y:S01]  /*6e20*/  IMAD.MOV.U32 R13, RZ, RZ, RZ ;  /* 0x000000ffff0d7224 */ /* 0x000fe200078e00ff */
[----:B------:R-:W3:Y:S01]  /*6e30*/  LDCU.64 UR6, c[0x4][0x78] ;  /* 0x01000f00ff0677ac */ /* 0x000ee20008000a00 */
[----:B------:R-:W1:Y:S01]  /*6e40*/  LDC.64 R2, c[0x4][R3] ;  /* 0x0100000003027b82 */ /* 0x000e620000000a00 */
[----:B------:R-:W5:Y:S01]  /*6e50*/  LDCU.64 UR4, c[0x4][0x10] ;  /* 0x01000200ff0477ac */ /* 0x000f620008000a00 */
[----:B--2---:R-:W-:Y:S01]  /*6e60*/  MOV R5, UR9 ;  /* 0x0000000900057c02 */ /* 0x004fe20008000f00 */
[----:B------:R-:W-:Y:S01]  /*6e70*/  IMAD.U32 R4, RZ, RZ, UR8 ;  /* 0x00000008ff047e24 */ /* 0x000fe2000f8e00ff */
[----:B---3--:R-:W-:Y:S01]  /*6e80*/  MOV R7, UR7 ;  /* 0x0000000700077c02 */ /* 0x008fe20008000f00 */
[----:B------:R-:W-:Y:S01]  /*6e90*/  IMAD.U32 R6, RZ, RZ, UR6 ;  /* 0x00000006ff067e24 */ /* 0x000fe2000f8e00ff */
[----:B-----5:R-:W-:Y:S01]  /*6ea0*/  MOV R11, UR5 ;  /* 0x00000005000b7c02 */ /* 0x020fe20008000f00 */
[----:B------:R-:W-:Y:S02]  /*6eb0*/  IMAD.U32 R10, RZ, RZ, UR4 ;  /* 0x00000004ff0a7e24 */ /* 0x000fe4000f8e00ff */
[----:B------:R-:W-:Y:S07]  /*6ec0*/  LEPC R20, `(.L_x_115) ;  /* 0x000000001014794e */ /* 0x000fee0000000000 */
[----:B-1--4-:R-:W-:Y:S05]  /*6ed0*/  CALL.ABS.NOINC R2 ;  /* 0x0000000002007343 */ /* 0x012fea0003c00000 */
.L_x_115:
[----:B------:R-:W-:Y:S01]  /*6ee0*/  ISETP.NE.AND P0, PT, R105, RZ, PT ;  /* 0x000000ff6900720c */ /* 0x000fe20003f05270 */
[----:B------:R-:W-:Y:S05]  /*6ef0*/  WARPSYNC.ALL ;  /* 0x0000000000007948 */ /* 0x000fea0003800000 */
[----:B------:R-:W-:Y:S01]  /*6f00*/  IMAD.SHL.U32 R80, R57, 0x100, RZ ;  /* 0x0000010039507824 */ /* 0x000fe200078e00ff */
[----:B------:R-:W-:Y:S01]  /*6f10*/  R2UR UR4, R48 ;  /* 0x00000000300472ca */ /* 0x000fe200000e0000 */
[----:B------:R-:W-:Y:S01]  /*6f20*/  IMAD.SHL.U32 R74, R59, 0x100, RZ ;  /* 0x000001003b4a7824 */ /* 0x000fe200078e00ff */
[C---:B------:R-:W-:Y:S01]  /*6f30*/  SHF.L.U32 R51, R56.reuse, 0x10, RZ ;  /* 0x0000001038337819 */ /* 0x040fe200000006ff */
[----:B-1--4-:R-:W-:Y:S01]  /*6f40*/  IMAD.SHL.U32 R68, R61, 0x100, RZ ;  /* 0x000001003d447824 */ /* 0x012fe200078e00ff */
[C---:B------:R-:W-:Y:S01]  /*6f50*/  PRMT R49, R56.reuse, 0x8880, RZ ;  /* 0x0000888038317816 */ /* 0x040fe200000000ff */
[----:B------:R-:W-:Y:S01]  /*6f60*/  BSSY.RECONVERGENT B0, `(.L_x_116) ;  /* 0x000009e000007945 */ /* 0x000fe20003800200 */
[----:B------:R-:W-:Y:S02]  /*6f70*/  SHF.L.U32 R53, R56, 0x8, RZ ;  /* 0x0000000838357819 */ /* 0x000fe400000006ff */
[----:B------:R-:W-:Y:S02]  /*6f80*/  SHF.R.S32.HI R51, RZ, 0x18, R51 ;  /* 0x00000018ff337819 */ /* 0x000fe40000011433 */
[C---:B------:R-:W-:Y:S02]  /*6f90*/  PRMT R82, R57.reuse, 0x8880, RZ ;  /* 0x0000888039527816 */ /* 0x040fe400000000ff */
[----:B------:R-:W-:Y:S01]  /*6fa0*/  SHF.R.S32.HI R53, RZ, 0x18, R53 ;  /* 0x00000018ff357819 */ /* 0x000fe20000011435 */
[----:B------:R-:W-:Y:S01]  /*6fb0*/  LDTM.16dp32bit_t0_t15.x32 R4, tmem[UR4+0x40] ;  /* 0x00004004000479ee */ /* 0x000fe20008a80000 */
[----:B------:R-:W1:Y:S01]  /*6fc0*/  LDTM.16dp32bit_t16_t31.x32 R4, tmem[UR4+0x60] ;  /* 0x00006004000479ee */ /* 0x000e620008aa0000 */
[----:B------:R-:W-:Y:S01]  /*6fd0*/  NOP ;  /* 0x0000000000007918 */ /* 0x000fe20000000000 */
[----:B------:R-:W-:Y:S02]  /*6fe0*/  R2UR UR5, R108 ;  /* 0x000000006c0572ca */ /* 0x000fe400000e0000 */
[----:B------:R-:W-:Y:S02]  /*6ff0*/  SHF.R.S32.HI R52, RZ, 0x18, R56 ;  /* 0x00000018ff347819 */ /* 0x000fe40000011438 */
[----:B------:R-:W-:Y:S02]  /*7000*/  SHF.L.U32 R81, R57, 0x10, RZ ;  /* 0x0000001039517819 */ /* 0x000fe400000006ff */
[C---:B------:R-:W-:Y:S02]  /*7010*/  PRMT R79, R58.reuse, 0x8880, RZ ;  /* 0x000088803a4f7816 */ /* 0x040fe400000000ff */
[----:B------:R-:W-:Y:S02]  /*7020*/  SHF.R.S32.HI R54, RZ, 0x18, R57 ;  /* 0x00000018ff367819 */ /* 0x000fe40000011439 */
[----:B------:R-:W-:Y:S02]  /*7030*/  SHF.L.U32 R78, R58, 0x10, RZ ;  /* 0x000000103a4e7819 */ /* 0x000fe400000006ff */
[C---:B------:R-:W-:Y:S01]  /*7040*/  PRMT R76, R59.reuse, 0x8880, RZ ;  /* 0x000088803b4c7816 */ /* 0x040fe200000000ff */
[----:B------:R-:W-:Y:S01]  /*7050*/  UIADD3 UR5, UPT, UPT, UR5, 0x180, URZ ;  /* 0x0000018005057890 */ /* 0x000fe2000fffe0ff */
[----:B------:R-:W-:Y:S02]  /*7060*/  SHF.R.S32.HI R55, RZ, 0x18, R58 ;  /* 0x00000018ff377819 */ /* 0x000fe4000001143a */
[----:B------:R-:W-:Y:S01]  /*7070*/  SHF.L.U32 R75, R59, 0x10, RZ ;  /* 0x000000103b4b7819 */ /* 0x000fe200000006ff */
[----:B------:R-:W-:Y:S01]  /*7080*/  UPRMT UR5, UR37, 0x654, UR5 ;  /* 0x0000065425057896 */ /* 0x000fe20008000005 */
[C---:B------:R-:W-:Y:S02]  /*7090*/  PRMT R73, R60.reuse, 0x8880, RZ ;  /* 0x000088803c497816 */ /* 0x040fe400000000ff */
[----:B------:R-:W-:Y:S01]  /*70a0*/  SHF.R.S32.HI R56, RZ, 0x18, R59 ;  /* 0x00000018ff387819 */ /* 0x000fe2000001143b */
[C---:B-1----:R-:W-:Y:S01]  /*70b0*/  IMAD R4, R47.reuse, R4, RZ ;  /* 0x000000042f047224 */ /* 0x042fe200078e02ff */
[----:B------:R-:W-:Y:S01]  /*70c0*/  SHF.L.U32 R72, R60, 0x10, RZ ;  /* 0x000000103c487819 */ /* 0x000fe200000006ff */
[----:B------:R-:W-:Y:S01]  /*70d0*/  IMAD R5, R47, R5, RZ ;  /* 0x000000052f057224 */ /* 0x000fe200078e02ff */
[----:B------:R-:W-:Y:S01]  /*70e0*/  PRMT R70, R61, 0x8880, RZ ;  /* 0x000088803d467816 */ /* 0x000fe200000000ff */
[----:B------:R-:W-:Y:S01]  /*70f0*/  IMAD R6, R47, R6, RZ ;  /* 0x000000062f067224 */ /* 0x000fe200078e02ff */
[----:B------:R-:W-:Y:S01]  /*7100*/  SYNCS.ARRIVE.TRANS64.RED.A1T0 RZ, [UR5], RZ ;  /* 0x000000ffffff79a7 */ /* 0x000fe20008100405 */
[----:B------:R-:W-:Y:S01]  /*7110*/  IMAD R4, R49, R50, R4 ;  /* 0x0000003231047224 */ /* 0x000fe200078e0204 */
[----:B------:R-:W-:Y:S01]  /*7120*/  MOV R49, R82 ;  /* 0x0000005200317202 */ /* 0x000fe20000000f00 */
[----:B------:R-:W-:Y:S01]  /*7130*/  IMAD R7, R47, R7, RZ ;  /* 0x000000072f077224 */ /* 0x000fe200078e02ff */
[----:B------:R-:W-:Y:S01]  /*7140*/  SHF.R.S32.HI R57, RZ, 0x18, R60 ;  /* 0x00000018ff397819 */ /* 0x000fe2000001143c */
[-C--:B------:R-:W-:Y:S01]  /*7150*/  IMAD R5, R51, R50.reuse, R5 ;  /* 0x0000003233057224 */ /* 0x080fe200078e0205 */
[----:B------:R-:W-:Y:S01]  /*7160*/  SHF.R.S32.HI R51, RZ, 0x18, R81 ;  /* 0x00000018ff337819 */ /* 0x000fe20000011451 */
[----:B------:R-:W-:Y:S01]  /*7170*/  IMAD R6, R53, R50, R6 ;  /* 0x0000003235067224 */ /* 0x000fe200078e0206 */
[----:B------:R-:W-:Y:S01]  /*7180*/  SHF.R.S32.HI R53, RZ, 0x18, R80 ;  /* 0x00000018ff357819 */ /* 0x000fe20000011450 */
[----:B------:R-:W-:Y:S01]  /*7190*/  IMAD R8, R47, R8, RZ ;  /* 0x000000082f087224 */ /* 0x000fe200078e02ff */
[----:B------:R-:W-:Y:S01]  /*71a0*/  SHF.L.U32 R69, R61, 0x10, RZ ;  /* 0x000000103d457819 */ /* 0x000fe200000006ff */
[----:B------:R-:W-:Y:S01]  /*71b0*/  IMAD R7, R52, R50, R7 ;  /* 0x0000003234077224 */ /* 0x000fe200078e0207 */
[----:B------:R-:W-:Y:S01]  /*71c0*/  SHF.R.S32.HI R52, RZ, 0x18, R75 ;  /* 0x00000018ff347819 */ /* 0x000fe2000001144b */
[C---:B------:R-:W-:Y:S01]  /*71d0*/  IMAD R9, R47.reuse, R9, RZ ;  /* 0x000000092f097224 */ /* 0x040fe200078e02ff */
[----:B------:R-:W-:Y:S01]  /*71e0*/  PRMT R67, R62, 0x8880, RZ ;  /* 0x000088803e437816 */ /* 0x000fe200000000ff */
[----:B------:R-:W-:Y:S01]  /*71f0*/  IMAD R10, R47, R10, RZ ;  /* 0x0000000a2f0a7224 */ /* 0x000fe200078e02ff */
[----:B------:R-:W-:Y:S01]  /*7200*/  I2IP.S8.S32.SAT R108, R7, R6, RZ ;  /* 0x00000006076c7239 */ /* 0x000fe200000014ff */
[----:B------:R-:W-:Y:S01]  /*7210*/  IMAD R8, R49, R50, R8 ;  /* 0x0000003231087224 */ /* 0x000fe200078e0208 */
[----:B------:R-:W-:Y:S01]  /*7220*/  MOV R49, R79 ;  /* 0x0000004f00317202 */ /* 0x000fe20000000f00 */
[----:B------:R-:W-:Y:S01]  /*7230*/  IMAD R11, R47, R11, RZ ;  /* 0x0000000b2f0b7224 */ /* 0x000fe200078e02ff */
[----:B------:R-:W-:Y:S01]  /*7240*/  I2IP.S8.S32.SAT R108, R5, R4, R108 ;  /* 0x00000004056c7239 */ /* 0x000fe2000000146c */
[-C--:B------:R-:W-:Y:S01]  /*7250*/  IMAD R9, R51, R50.reuse, R9 ;  /* 0x0000003233097224 */ /* 0x080fe200078e0209 */
[----:B------:R-:W-:Y:S01]  /*7260*/  SHF.R.S32.HI R51, RZ, 0x18, R78 ;  /* 0x00000018ff337819 */ /* 0x000fe2000001144e */
[----:B------:R-:W-:Y:S01]  /*7270*/  IMAD R10, R53, R50, R10 ;  /* 0x00000032350a7224 */ /* 0x000fe200078e020a */
[----:B------:R-:W-:Y:S01]  /*7280*/  SHF.R.S32.HI R53, RZ, 0x18, R74 ;  /* 0x00000018ff357819 */ /* 0x000fe2000001144a */
[C---:B------:R-:W-:Y:S01]  /*7290*/  IMAD R12, R47.reuse, R12, RZ ;  /* 0x0000000c2f0c7224 */ /* 0x040fe200078e02ff */
[----:B------:R-:W-:Y:S01]  /*72a0*/  SHF.L.U32 R77, R58, 0x8, RZ ;  /* 0x000000083a4d7819 */ /* 0x000fe200000006ff */
[-C--:B------:R-:W-:Y:S01]  /*72b0*/  IMAD R11, R54, R50.reuse, R11 ;  /* 0x00000032360b7224 */ /* 0x080fe200078e020b */
[----:B------:R-:W-:Y:S01]  /*72c0*/  SHF.R.S32.HI R58, RZ, 0x18, R61 ;  /* 0x00000018ff3a7819 */ /* 0x000fe2000001143d */
[----:B------:R-:W-:Y:S01]  /*72d0*/  IMAD R13, R47, R13, RZ ;  /* 0x0000000d2f0d7224 */ /* 0x000fe200078e02ff */
[----:B------:R-:W-:Y:S01]  /*72e0*/  SHF.L.U32 R66, R62, 0x10, RZ ;  /* 0x000000103e427819 */ /* 0x000fe200000006ff */
[----:B------:R-:W-:Y:S01]  /*72f0*/  IMAD R12, R49, R50, R12 ;  /* 0x00000032310c7224 */ /* 0x000fe200078e020c */
[----:B------:R-:W-:Y:S01]  /*7300*/  SHF.R.S32.HI R49, RZ, 0x18, R77 ;  /* 0x00000018ff317819 */ /* 0x000fe2000001144d */
[----:B------:R-:W-:Y:S01]  /*7310*/  IMAD R14, R47, R14, RZ ;  /* 0x0000000e2f0e7224 */ /* 0x000fe200078e02ff */
[----:B------:R-:W-:Y:S01]  /*7320*/  I2IP.S8.S32.SAT R109, R11, R10, RZ ;  /* 0x0000000a0b6d7239 */ /* 0x000fe200000014ff */
[----:B------:R-:W-:Y:S01]  /*7330*/  IMAD R15, R47, R15, RZ ;  /* 0x0000000f2f0f7224 */ /* 0x000fe200078e02ff */
[----:B------:R-:W-:Y:S01]  /*7340*/  PRMT R64, R63, 0x8880, RZ ;  /* 0x000088803f407816 */ /* 0x000fe200000000ff */
[----:B------:R-:W-:Y:S01]  /*7350*/  IMAD R13, R51, R50, R13 ;  /* 0x00000032330d7224 */ /* 0x000fe200078e020d */
[----:B------:R-:W-:Y:S01]  /*7360*/  MOV R51, R76 ;  /* 0x0000004c00337202 */ /* 0x000fe20000000f00 */
[----:B------:R-:W-:Y:S01]  /*7370*/  IMAD R16, R47, R16, RZ ;  /* 0x000000102f107224 */ /* 0x000fe200078e02ff */
[----:B------:R-:W-:Y:S01]  /*7380*/  I2IP.S8.S32.SAT R109, R9, R8, R109 ;  /* 0x00000008096d7239 */ /* 0x000fe2000000146d */
[-C--:B------:R-:W-:Y:S01]  /*7390*/  IMAD R14, R49, R50.reuse, R14 ;  /* 0x00000032310e7224 */ /* 0x080fe200078e020e */
[----:B------:R-:W-:Y:S01]  /*73a0*/  SHF.R.S32.HI R59, RZ, 0x18, R62 ;  /* 0x00000018ff3b7819 */ /* 0x000fe2000001143e */
[----:B------:R-:W-:Y:S01]  /*73b0*/  IMAD R17, R47, R17, RZ ;  /* 0x000000112f117224 */ /* 0x000fe200078e02ff */
[----:B------:R-:W-:Y:S01]  /*73c0*/  SHF.L.U32 R71, R60, 0x8, RZ ;  /* 0x000000083c477819 */ /* 0x000fe200000006ff */
[----:B------:R-:W-:Y:S01]  /*73d0*/  IMAD R15, R55, R50, R15 ;  /* 0x00000032370f7224 */ /* 0x000fe200078e020f */
[----:B------:R-:W-:Y:S01]  /*73e0*/  SHF.R.S32.HI R60, RZ, 0x18, R63 ;  /* 0x00000018ff3c7819 */ /* 0x000fe2000001143f */
[----:B------:R-:W-:Y:S01]  /*73f0*/  IMAD R18, R47, R18, RZ ;  /* 0x000000122f127224 */ /* 0x000fe200078e02ff */
[----:B------:R-:W-:Y:S01]  /*7400*/  SHF.L.U32 R65, R62, 0x8, RZ ;  /* 0x000000083e417819 */ /* 0x000fe200000006ff */
[----:B------:R-:W-:Y:S01]  /*7410*/  IMAD R16, R51, R50, R16 ;  /* 0x0000003233107224 */ /* 0x000fe200078e0210 */
[----:B------:R-:W-:Y:S01]  /*7420*/  I2IP.S8.S32.SAT R110, R15, R14, RZ ;  /* 0x0000000e0f6e7239 */ /* 0x000fe200000014ff */
[----:B------:R-:W-:Y:S01]  /*7430*/  IMAD R19, R47, R19, RZ ;  /* 0x000000132f137224 */ /* 0x000fe200078e02ff */
[----:B------:R-:W-:Y:S01]  /*7440*/  SHF.R.S32.HI R51, RZ, 0x18, R72 ;  /* 0x00000018ff337819 */ /* 0x000fe20000011448 */
[----:B------:R-:W-:Y:S01]  /*7450*/  IMAD R17, R52, R50, R17 ;  /* 0x0000003234117224 */ /* 0x000fe200078e0211 */
[----:B------:R-:W-:Y:S01]  /*7460*/  I2IP.S8.S32.SAT R110, R13, R12, R110 ;  /* 0x0000000c0d6e7239 */ /* 0x000fe2000000146e */
[----:B------:R-:W-:Y:S01]  /*7470*/  IMAD R0, R47, R20, RZ ;  /* 0x000000142f007224 */ /* 0x000fe200078e02ff */
[----:B------:R-:W-:Y:S01]  /*7480*/  SHF.R.S32.HI R52, RZ, 0x18, R71 ;  /* 0x00000018ff347819 */ /* 0x000fe20000011447 */
[-C--:B------:R-:W-:Y:S01]  /*7490*/  IMAD R18, R53, R50.reuse, R18 ;  /* 0x0000003235127224 */ /* 0x080fe200078e0212 */
[----:B------:R-:W-:Y:S01]  /*74a0*/  SHF.R.S32.HI R53, RZ, 0x18, R68 ;  /* 0x00000018ff357819 */ /* 0x000fe20000011444 */
[----:B------:R-:W-:Y:S01]  /*74b0*/  IMAD.MOV.U32 R49, RZ, RZ, R73 ;  /* 0x000000ffff317224 */ /* 0x000fe200078e0049 */
[----:B------:R-:W-:Y:S01]  /*74c0*/  SHF.L.U32 R62, R63, 0x10, RZ ;  /* 0x000000103f3e7819 */ /* 0x000fe200000006ff */
[C---:B------:R-:W-:Y:S02]  /*74d0*/  IMAD R2, R47.reuse, R21, RZ ;  /* 0x000000152f027224 */ /* 0x040fe400078e02ff */
[----:B------:R-:W-:Y:S02]  /*74e0*/  IMAD R19, R56, R50, R19 ;  /* 0x0000003238137224 */ /* 0x000fe400078e0213 */
[----:B------:R-:W-:Y:S02]  /*74f0*/  IMAD R3, R47, R22, RZ ;  /* 0x000000162f037224 */ /* 0x000fe400078e02ff */
[----:B------:R-:W-:Y:S01]  /*7500*/  IMAD R0, R49, R50, R0 ;  /* 0x0000003231007224 */ /* 0x000fe200078e0200 */
[----:B------:R-:W-:Y:S01]  /*7510*/  I2IP.S8.S32.SAT R111, R19, R18, RZ ;  /* 0x00000012136f7239 */ /* 0x000fe200000014ff */
[----:B------:R-:W-:Y:S01]  /*7520*/  IMAD R23, R47, R23, RZ ;  /* 0x000000172f177224 */ /* 0x000fe200078e02ff */
[----:B------:R-:W-:Y:S01]  /*7530*/  MOV R49, R70 ;  /* 0x0000004600317202 */ /* 0x000fe20000000f00 */
[----:B------:R-:W-:Y:S01]  /*7540*/  IMAD R2, R51, R50, R2 ;  /* 0x0000003233027224 */ /* 0x000fe200078e0202 */
[----:B------:R-:W-:Y:S01]  /*7550*/  I2IP.S8.S32.SAT R111, R17, R16, R111 ;  /* 0x00000010116f7239 */ /* 0x000fe2000000146f */
[C---:B------:R-:W-:Y:S01]  /*7560*/  IMAD R20, R47.reuse, R24, RZ ;  /* 0x000000182f147224 */ /* 0x040fe200078e02ff */
[----:B------:R-:W-:Y:S01]  /*7570*/  SHF.R.S32.HI R51, RZ, 0x18, R69 ;  /* 0x00000018ff337819 */ /* 0x000fe20000011445 */
[-C--:B------:R-:W-:Y:S01]  /*7580*/  IMAD R3, R52, R50.reuse, R3 ;  /* 0x0000003234037224 */ /* 0x080fe200078e0203 */
[----:B------:R-:W-:Y:S01]  /*7590*/  SHF.R.S32.HI R52, RZ, 0x18, R62 ;  /* 0x00000018ff347819 */ /* 0x000fe2000001143e */
[----:B------:R-:W-:Y:S01]  /*75a0*/  IMAD R21, R47, R25, RZ ;  /* 0x000000192f157224 */ /* 0x000fe200078e02ff */
[----:B------:R1:W-:Y:S01]  /*75b0*/  STS.128 [R95+UR49+0x3200], R108 ;  /* 0x0032006c5f007988 */ /* 0x0003e20008000c31 */
[----:B------:R-:W-:Y:S02]  /*75c0*/  IMAD R23, R57, R50, R23 ;  /* 0x0000003239177224 */ /* 0x000fe400078e0217 */
[----:B------:R-:W-:Y:S02]  /*75d0*/  IMAD R22, R47, R26, RZ ;  /* 0x0000001a2f167224 */ /* 0x000fe400078e02ff */
[-C--:B------:R-:W-:Y:S01]  /*75e0*/  IMAD R20, R49, R50.reuse, R20 ;  /* 0x0000003231147224 */ /* 0x080fe200078e0214 */
[----:B------:R-:W-:Y:S01]  /*75f0*/  I2IP.S8.S32.SAT R113, R23, R3, RZ ;  /* 0x0000000317717239 */ /* 0x000fe200000014ff */
[----:B------:R-:W-:Y:S01]  /*7600*/  IMAD R27, R47, R27, RZ ;  /* 0x0000001b2f1b7224 */ /* 0x000fe200078e02ff */
[----:B------:R-:W-:Y:S01]  /*7610*/  MOV R49, R67 ;  /* 0x0000004300317202 */ /* 0x000fe20000000f00 */
[----:B------:R-:W-:Y:S01]  /*7620*/  IMAD R21, R51, R50, R21 ;  /* 0x0000003233157224 */ /* 0x000fe200078e0215 */
[----:B------:R-:W-:Y:S01]  /*7630*/  I2IP.S8.S32.SAT R116, R2, R0, R113 ;  /* 0x0000000002747239 */ /* 0x000fe20000001471 */
[----:B------:R-:W-:Y:S01]  /*7640*/  IMAD R24, R47, R28, RZ ;  /* 0x0000001c2f187224 */ /* 0x000fe200078e02ff */
[----:B------:R-:W-:Y:S01]  /*7650*/  SHF.R.S32.HI R51, RZ, 0x18, R66 ;  /* 0x00000018ff337819 */ /* 0x000fe20000011442 */
[-C--:B------:R-:W-:Y:S01]  /*7660*/  IMAD R22, R53, R50.reuse, R22 ;  /* 0x0000003235167224 */ /* 0x080fe200078e0216 */
[----:B------:R-:W-:Y:S01]  /*7670*/  IADD3 R113, PT, PT, R44, 0x1, RZ ;  /* 0x000000012c717810 */ /* 0x000fe20007ffe0ff */
[-C--:B------:R-:W-:Y:S02]  /*7680*/  IMAD R27, R58, R50.reuse, R27 ;  /* 0x000000323a1b7224 */ /* 0x080fe400078e021b */
[----:B------:R-:W-:Y:S02]  /*7690*/  IMAD R25, R47, R29, RZ ;  /* 0x0000001d2f197224 */ /* 0x000fe400078e02ff */
[----:B------:R-:W-:Y:S01]  /*76a0*/  IMAD R24, R49, R50, R24 ;  /* 0x0000003231187224 */ /* 0x000fe200078e0218 */
[----:B------:R-:W-:Y:S01]  /*76b0*/  SHF.R.S32.HI R49, RZ, 0x18, R65 ;  /* 0x00000018ff317819 */ /* 0x000fe20000011441 */
[----:B------:R-:W-:Y:S01]  /*76c0*/  IMAD R26, R47, R30, RZ ;  /* 0x0000001e2f1a7224 */ /* 0x000fe200078e02ff */
[----:B------:R-:W-:Y:S01]  /*76d0*/  I2IP.S8.S32.SAT R117, R27, R22, RZ ;  /* 0x000000161b757239 */ /* 0x000fe200000014ff */
[----:B------:R-:W-:Y:S02]  /*76e0*/  IMAD.SHL.U32 R61, R63, 0x100, RZ ;  /* 0x000001003f3d7824 */ /* 0x000fe400078e00ff */
[----:B------:R-:W-:Y:S01]  /*76f0*/  IMAD R31, R47, R31, RZ ;  /* 0x0000001f2f1f7224 */ /* 0x000fe200078e02ff */
[----:B------:R-:W-:Y:S01]  /*7700*/  I2IP.S8.S32.SAT R117, R21, R20, R117 ;  /* 0x0000001415757239 */ /* 0x000fe20000001475 */
[----:B------:R-:W-:Y:S01]  /*7710*/  IMAD R25, R51, R50, R25 ;  /* 0x0000003233197224 */ /* 0x000fe200078e0219 */
[----:B------:R-:W-:Y:S01]  /*7720*/  MOV R51, R64 ;  /* 0x0000004000337202 */ /* 0x000fe20000000f00 */
[----:B------:R-:W-:Y:S01]  /*7730*/  IMAD R28, R47, R32, RZ ;  /* 0x000000202f1c7224 */ /* 0x000fe200078e02ff */
[----:B------:R-:W-:Y:S01]  /*7740*/  SHF.R.S32.HI R53, RZ, 0x18, R61 ;  /* 0x00000018ff357819 */ /* 0x000fe2000001143d */
[-C--:B------:R-:W-:Y:S02]  /*7750*/  IMAD R26, R49, R50.reuse, R26 ;  /* 0x00000032311a7224 */ /* 0x080fe400078e021a */
[----:B------:R-:W-:Y:S02]  /*7760*/  IMAD R29, R47, R33, RZ ;  /* 0x000000212f1d7224 */ /* 0x000fe400078e02ff */
[-C--:B------:R-:W-:Y:S02]  /*7770*/  IMAD R31, R59, R50.reuse, R31 ;  /* 0x000000323b1f7224 */ /* 0x080fe400078e021f */
[----:B------:R-:W-:Y:S02]  /*7780*/  IMAD R28, R51, R50, R28 ;  /* 0x00000032331c7224 */ /* 0x000fe400078e021c */
[----:B------:R-:W-:Y:S01]  /*7790*/  IMAD R30, R47, R34, RZ ;  /* 0x000000222f1e7224 */ /* 0x000fe200078e02ff */
[----:B------:R-:W-:Y:S01]  /*77a0*/  I2IP.S8.S32.SAT R114, R31, R26, RZ ;  /* 0x0000001a1f727239 */ /* 0x000fe200000014ff */
[----:B------:R-:W-:Y:S02]  /*77b0*/  IMAD R29, R52, R50, R29 ;  /* 0x00000032341d7224 */ /* 0x000fe400078e021d */
[----:B------:R-:W-:Y:S01]  /*77c0*/  IMAD R35, R47, R35, RZ ;  /* 0x000000232f237224 */ /* 0x000fe200078e02ff */
[----:B------:R-:W-:Y:S01]  /*77d0*/  I2IP.S8.S32.SAT R118, R25, R24, R114 ;  /* 0x0000001819767239 */ /* 0x000fe20000001472 */
[-C--:B------:R-:W-:Y:S02]  /*77e0*/  IMAD R30, R53, R50.reuse, R30 ;  /* 0x00000032351e7224 */ /* 0x080fe400078e021e */
[----:B------:R-:W-:Y:S05]  /*77f0*/  IMAD R35, R60, R50, R35 ;  /* 0x000000323c237224 */ /* 0x000fea00078e0223 */
[----:B------:R-:W-:Y:S04]  /*7800*/  I2IP.S8.S32.SAT R115, R35, R30, RZ ;  /* 0x0000001e23737239 */ /* 0x000fe800000014ff */
[----:B------:R-:W-:Y:S05]  /*7810*/  I2IP.S8.S32.SAT R119, R29, R28, R115 ;  /* 0x0000001c1d777239 */ /* 0x000fea0000001473 */
        /* <DEDUP_REMOVED lines=9> */
[----:B------:R-:W-:Y:S02]  /*78b0*/  UIADD3 UR8, UP0, UPT, UR52, 0x680, URZ ;  /* 0x0000068034087890 */ /* 0x000fe4000ff1e0ff */
[----:B------:R-:W-:Y:S02]  /*78c0*/  UIADD3 UR5, UPT, UPT, UR41, 0x40, URZ ;  /* 0x0000004029057890 */ /* 0x000fe4000fffe0ff */
[----:B------:R-:W-:Y:S02]  /*78d0*/  UIADD3 UR4, UPT, UPT, UR49, 0x3200, URZ ;  /* 0x0000320031047890 */ /* 0x000fe4000fffe0ff */
[----:B------:R-:W-:Y:S01]  /*78e0*/  UIADD3.X UR9, UPT, UPT, URZ, UR53, URZ, UP0, !UPT ;  /* 0x00000035ff097290 */ /* 0x000fe200087fe4ff */
[----:B------:R-:W-:Y:S01]  /*78f0*/  UMOV UR6, UR42 ;  /* 0x0000002a00067c82 */ /* 0x000fe20008000000 */
[----:B------:R-:W-:Y:S07]  /*7900*/  UMOV UR7, UR36 ;  /* 0x0000002400077c82 */ /* 0x000fee0008000000 */
[----:B------:R2:W-:Y:S01]  /*7910*/  UTMASTG.3D [UR4], [UR8] ;  /* 0x00000004080073b5 */ /* 0x0005e20008010000 */
[----:B------:R0:W-:Y:S01]  /*7920*/  UTMACMDFLUSH ;  /* 0x00000000000079b7 */ /* 0x0001e20000000000 */
[----:B--2---:R-:W-:Y:S04]  /*7930*/  DEPBAR.LE SB0, 0x1 ;  /* 0x000080400000791a */ /* 0x004fe80000000000 */
.L_x_117:
[----:B------:R-:W-:Y:S05]  /*7940*/  BSYNC.RECONVERGENT B0 ;  /* 0x0000000000007941 */ /* 0x000fea0003800200 */
.L_x_116:
[----:B------:R-:W-:Y:S01]  /*7950*/  BAR.SYNC.DEFER_BLOCKING 0x1, 0x80 ;  /* 0x0042000000007b1d */ /* 0x000fe20000010000 */
[----:B------:R-:W-:Y:S01]  /*7960*/  ISETP.NE.AND P2, PT, R106, RZ, PT ;  /* 0x000000ff6a00720c */ /* 0x000fe20003f45270 */
[----:B------:R-:W-:Y:S01]  /*7970*/  IMAD.IADD R20, R43, 0x1, R83 ;  /* 0x000000012b147824 */ /* 0x000fe200078e0253 */
[----:B------:R-:W-:Y:S01]  /*7980*/  ISETP.NE.AND P0, PT, R107, 0x2, PT ;  /* 0x000000026b00780c */ /* 0x000fe20003f05270 */
[----:B------:R-:W-:Y:S01]  /*7990*/  IMAD.IADD R21, R45, 0x1, R90 ;  /* 0x000000012d157824 */ /* 0x000fe200078e025a */
[----:B------:R-:W-:Y:S02]  /*79a0*/  ISETP.NE.AND P1, PT, R113, 0x4, PT ;  /* 0x000000047100780c */ /* 0x000fe40003f25270 */
[----:B------:R-:W-:Y:S02]  /*79b0*/  SEL R0, RZ, 0x1, P0 ;  /* 0x00000001ff007807 */ /* 0x000fe40000000000 */
[----:B------:R-:W-:Y:S02]  /*79c0*/  SEL R3, RZ, 0x1, P1 ;  /* 0x00000001ff037807 */ /* 0x000fe40000800000 */
[----:B------:R-:W-:Y:S02]  /*79d0*/  LOP3.LUT R101, R101, R0, RZ, 0x3c, !PT ;  /* 0x0000000065657212 */ /* 0x000fe400078e3cff */
[----:B------:R-:W-:Y:S02]  /*79e0*/  LOP3.LUT R102, R102, R3, RZ, 0x3c, !PT ;  /* 0x0000000366667212 */ /* 0x000fe400078e3cff */
[----:B------:R-:W-:Y:S02]  /*79f0*/  @P2 R2UR UR36, R98 ;  /* 0x00000000622422ca */ /* 0x000fe400000e0000 */
[----:B------:R-:W-:Y:S02]  /*7a00*/  SEL R107, R107, RZ, P0 ;  /* 0x000000ff6b6b7207 */ /* 0x000fe40000000000 */
[----:B------:R-:W-:Y:S01]  /*7a10*/  SEL R44, R113, RZ, P1 ;  /* 0x000000ff712c7207 */ /* 0x000fe20000800000 */
[----:B------:R-:W-:Y:S10]  /*7a20*/  @P2 BRA `(.L_x_118) ;  /* 0xffffffd400d82947 */ /* 0x000ff4000383ffff */
[----:B------:R-:W-:Y:S05]  /*7a30*/  EXIT ;  /* 0x000000000000794d */ /* 0x000fea0003800000 */
.L_x_20:
[----:B--2---:R2:W1:Y:S02]  /*7a40*/  SYNCS.PHASECHK.TRANS64.TRYWAIT P0, [R3+URZ+0x1b0], R2 ;  /* 0x0001b002030075a7 */ /* 0x00446400080011ff */
[----:B-1----:R-:W-:Y:S05]  /*7a50*/  @!P0 NANOSLEEP.SYNCS 0x989680 ;  /* 0x009896800000895d */ /* 0x002fea0003900000 */
[----:B------:R-:W1:Y:S02]  /*7a60*/  @!P0 SYNCS.PHASECHK.TRANS64 P0, [R3+URZ+0x1b0], R2 ;  /* 0x0001b002030085a7 */ /* 0x000e6400080010ff */
[----:B-1----:R-:W-:Y:S05]  /*7a70*/  @!P0 BRA `(.L_x_20) ;  /* 0xfffffffc00f08947 */ /* 0x002fea000383ffff */
[----:B------:R-:W-:Y:S05]  /*7a80*/  BRA `(.L_x_119) ;  /* 0xffffff9c00387947 */ /* 0x000fea000383ffff */
.L_x_23:
[----:B-1----:R-:W-:-:S07]  /*7a90*/  MOV R2, UR33 ;  /* 0x0000002100027c02 */ /* 0x002fce0008000f00 */
.L_x_120:
[----:B-1----:R1:W2:Y:S02]  /*7aa0*/  SYNCS.PHASECHK.TRANS64.TRYWAIT P0, [R2+URZ+0x88], R5 ;  /* 0x00008805020075a7 */ /* 0x0022a400080011ff */
[----:B--2---:R-:W-:Y:S05]  /*7ab0*/  @!P0 NANOSLEEP.SYNCS 0x989680 ;  /* 0x009896800000895d */ /* 0x004fea0003900000 */
[----:B------:R-:W2:Y:S02]  /*7ac0*/  @!P0 SYNCS.PHASECHK.TRANS64 P0, [R2+URZ+0x88], R5 ;  /* 0x00008805020085a7 */ /* 0x000ea400080010ff */
[----:B--2---:R-:W-:Y:S05]  /*7ad0*/  @!P0 BRA `(.L_x_120) ;  /* 0xfffffffc00f08947 */ /* 0x004fea000383ffff */
[----:B------:R-:W-:Y:S05]  /*7ae0*/  BRA `(.L_x_22) ;  /* 0xffffff9c00887947 */ /* 0x000fea000383ffff */
.L_x_29:
[----:B-1----:R-:W-:-:S07]  /*7af0*/  MOV R2, UR17 ;  /* 0x0000001100027c02 */ /* 0x002fce0008000f00 */
.L_x_121:
[----:B-1----:R1:W2:Y:S02]  /*7b00*/  SYNCS.PHASECHK.TRANS64.TRYWAIT P0, [R2+URZ+0x88], R5 ;  /* 0x00008805020075a7 */ /* 0x0022a400080011ff */
[----:B--2---:R-:W-:Y:S05]  /*7b10*/  @!P0 NANOSLEEP.SYNCS 0x989680 ;  /* 0x009896800000895d */ /* 0x004fea0003900000 */
[----:B------:R-:W2:Y:S02]  /*7b20*/  @!P0 SYNCS.PHASECHK.TRANS64 P0, [R2+URZ+0x88], R5 ;  /* 0x00008805020085a7 */ /* 0x000ea400080010ff */
[----:B--2---:R-:W-:Y:S05]  /*7b30*/  @!P0 BRA `(.L_x_121) ;  /* 0xfffffffc00f08947 */ /* 0x004fea000383ffff */
[----:B------:R-:W-:Y:S05]  /*7b40*/  BRA `(.L_x_28) ;  /* 0xffffffa000307947 */ /* 0x000fea000383ffff */
.L_x_33:
[----:B-1----:R1:W2:Y:S02]  /*7b50*/  SYNCS.PHASECHK.TRANS64.TRYWAIT P0, [R2+URZ+0x140], R3 ;  /* 0x00014003020075a7 */ /* 0x0022a400080011ff */
[----:B--2---:R-:W-:Y:S05]  /*7b60*/  @!P0 NANOSLEEP.SYNCS 0x989680 ;  /* 0x009896800000895d */ /* 0x004fea0003900000 */
[----:B------:R-:W2:Y:S02]  /*7b70*/  @!P0 SYNCS.PHASECHK.TRANS64 P0, [R2+URZ+0x140], R3 ;  /* 0x00014003020085a7 */ /* 0x000ea400080010ff */
[----:B--2---:R-:W-:Y:S05]  /*7b80*/  @!P0 BRA `(.L_x_33) ;  /* 0xfffffffc00f08947 */ /* 0x004fea000383ffff */
[----:B------:R-:W-:Y:S05]  /*7b90*/  BRA `(.L_x_122) ;  /* 0xffffffa000c07947 */ /* 0x000fea000383ffff */
.L_x_37:
[----:B----4-:R-:W-:-:S07]  /*7ba0*/  MOV R0, UR5 ;  /* 0x0000000500007c02 */ /* 0x010fce0008000f00 */
.L_x_123:
[----:B-1----:R1:W2:Y:S02]  /*7bb0*/  SYNCS.PHASECHK.TRANS64.TRYWAIT P0, [R0+URZ], R3 ;  /* 0x00000003000075a7 */ /* 0x0022a400080011ff */
[----:B--2---:R-:W-:Y:S05]  /*7bc0*/  @!P0 NANOSLEEP.SYNCS 0x989680 ;  /* 0x009896800000895d */ /* 0x004fea0003900000 */
[----:B------:R-:W2:Y:S02]  /*7bd0*/  @!P0 SYNCS.PHASECHK.TRANS64 P0, [R0+URZ], R3 ;  /* 0x00000003000085a7 */ /* 0x000ea400080010ff */
[----:B--2---:R-:W-:Y:S05]  /*7be0*/  @!P0 BRA `(.L_x_123) ;  /* 0xfffffffc00f08947 */ /* 0x004fea000383ffff */
[----:B------:R-:W-:Y:S05]  /*7bf0*/  BRA `(.L_x_124) ;  /* 0xffffffa800307947 */ /* 0x000fea000383ffff */
.L_x_38:
[----:B----4-:R-:W-:-:S07]  /*7c00*/  MOV R0, UR5 ;  /* 0x0000000500007c02 */ /* 0x010fce0008000f00 */
.L_x_125:
[----:B-1----:R1:W2:Y:S02]  /*7c10*/  SYNCS.PHASECHK.TRANS64.TRYWAIT P0, [R0+URZ], R3 ;  /* 0x00000003000075a7 */ /* 0x0022a400080011ff */
[----:B--2---:R-:W-:Y:S05]  /*7c20*/  @!P0 NANOSLEEP.SYNCS 0x989680 ;  /* 0x009896800000895d */ /* 0x004fea0003900000 */
[----:B------:R-:W2:Y:S02]  /*7c30*/  @!P0 SYNCS.PHASECHK.TRANS64 P0, [R0+URZ], R3 ;  /* 0x00000003000085a7 */ /* 0x000ea400080010ff */
[----:B--2---:R-:W-:Y:S05]  /*7c40*/  @!P0 BRA `(.L_x_125) ;  /* 0xfffffffc00f08947 */ /* 0x004fea000383ffff */
[----:B------:R-:W-:Y:S05]  /*7c50*/  BRA `(.L_x_126) ;  /* 0xffffffa8003c7947 */ /* 0x000fea000383ffff */
.L_x_39:
[----:B----4-:R-:W-:-:S07]  /*7c60*/  MOV R0, UR5 ;  /* 0x0000000500007c02 */ /* 0x010fce0008000f00 */
.L_x_127:
[----:B-1----:R1:W2:Y:S02]  /*7c70*/  SYNCS.PHASECHK.TRANS64.TRYWAIT P0, [R0+URZ], R3 ;  /* 0x00000003000075a7 */ /* 0x0022a400080011ff */
[----:B--2---:R-:W-:Y:S05]  /*7c80*/  @!P0 NANOSLEEP.SYNCS 0x989680 ;  /* 0x009896800000895d */ /* 0x004fea0003900000 */
[----:B------:R-:W2:Y:S02]  /*7c90*/  @!P0 SYNCS.PHASECHK.TRANS64 P0, [R0+URZ], R3 ;  /* 0x00000003000085a7 */ /* 0x000ea400080010ff */
[----:B--2---:R-:W-:Y:S05]  /*7ca0*/  @!P0 BRA `(.L_x_127) ;  /* 0xfffffffc00f08947 */ /* 0x004fea000383ffff */
[----:B------:R-:W-:Y:S05]  /*7cb0*/  BRA `(.L_x_128) ;  /* 0xffffffa800487947 */ /* 0x000fea000383ffff */
.L_x_40:
[----:B----4-:R-:W-:-:S07]  /*7cc0*/  MOV R0, UR5 ;  /* 0x0000000500007c02 */ /* 0x010fce0008000f00 */
.L_x_129:
[----:B-1----:R1:W2:Y:S02]  /*7cd0*/  SYNCS.PHASECHK.TRANS64.TRYWAIT P0, [R0+URZ], R3 ;  /* 0x00000003000075a7 */ /* 0x0022a400080011ff */
[----:B--2---:R-:W-:Y:S05]  /*7ce0*/  @!P0 NANOSLEEP.SYNCS 0x989680 ;  /* 0x009896800000895d */ /* 0x004fea0003900000 */
[----:B------:R-:W2:Y:S02]  /*7cf0*/  @!P0 SYNCS.PHASECHK.TRANS64 P0, [R0+URZ], R3 ;  /* 0x00000003000085a7 */ /* 0x000ea400080010ff */
[----:B--2---:R-:W-:Y:S05]  /*7d00*/  @!P0 BRA `(.L_x_129) ;  /* 0xfffffffc00f08947 */ /* 0x004fea000383ffff */
[----:B------:R-:W-:Y:S05]  /*7d10*/  BRA `(.L_x_130) ;  /* 0xffffffa800547947 */ /* 0x000fea000383ffff */
.L_x_41:
[----:B----4-:R-:W-:-:S07]  /*7d20*/  MOV R0, UR5 ;  /* 0x0000000500007c02 */ /* 0x010fce0008000f00 */
.L_x_131:
[----:B-1----:R1:W2:Y:S02]  /*7d30*/  SYNCS.PHASECHK.TRANS64.TRYWAIT P0, [R0+URZ], R3 ;  /* 0x00000003000075a7 */ /* 0x0022a400080011ff */
[----:B--2---:R-:W-:Y:S05]  /*7d40*/  @!P0 NANOSLEEP.SYNCS 0x989680 ;  /* 0x009896800000895d */ /* 0x004fea0003900000 */
[----:B------:R-:W2:Y:S02]  /*7d50*/  @!P0 SYNCS.PHASECHK.TRANS64 P0, [R0+URZ], R3 ;  /* 0x00000003000085a7 */ /* 0x000ea400080010ff */
[----:B--2---:R-:W-:Y:S05]  /*7d60*/  @!P0 BRA `(.L_x_131) ;  /* 0xfffffffc00f08947 */ /* 0x004fea000383ffff */
[----:B------:R-:W-:Y:S05]  /*7d70*/  BRA `(.L_x_132) ;  /* 0xffffffa800607947 */ /* 0x000fea000383ffff */
.L_x_42:
[----:B----4-:R-:W-:-:S07]  /*7d80*/  MOV R0, UR5 ;  /* 0x0000000500007c02 */ /* 0x010fce0008000f00 */
.L_x_133:
[----:B-1----:R1:W2:Y:S02]  /*7d90*/  SYNCS.PHASECHK.TRANS64.TRYWAIT P0, [R0+URZ], R3 ;  /* 0x00000003000075a7 */ /* 0x0022a400080011ff */
[----:B--2---:R-:W-:Y:S05]  /*7da0*/  @!P0 NANOSLEEP.SYNCS 0x989680 ;  /* 0x009896800000895d */ /* 0x004fea0003900000 */
[----:B------:R-:W2:Y:S02]  /*7db0*/  @!P0 SYNCS.PHASECHK.TRANS64 P0, [R0+URZ], R3 ;  /* 0x00000003000085a7 */ /* 0x000ea400080010ff */
[----:B--2---:R-:W-:Y:S05]  /*7dc0*/  @!P0 BRA `(.L_x_133) ;  /* 0xfffffffc00f08947 */ /* 0x004fea000383ffff */
[----:B------:R-:W-:Y:S05]  /*7dd0*/  BRA `(.L_x_134) ;  /* 0xffffffa8006c7947 */ /* 0x000fea000383ffff */
.L_x_43:
[----:B----4-:R-:W-:-:S07]  /*7de0*/  MOV R0, UR5 ;  /* 0x0000000500007c02 */ /* 0x010fce0008000f00 */
.L_x_135:
[----:B-1----:R1:W2:Y:S02]  /*7df0*/  SYNCS.PHASECHK.TRANS64.TRYWAIT P0, [R0+URZ], R3 ;  /* 0x00000003000075a7 */ /* 0x0022a400080011ff */
[----:B--2---:R-:W-:Y:S05]  /*7e00*/  @!P0 NANOSLEEP.SYNCS 0x989680 ;  /* 0x009896800000895d */ /* 0x004fea0003900000 */
[----:B------:R-:W2:Y:S02]  /*7e10*/  @!P0 SYNCS.PHASECHK.TRANS64 P0, [R0+URZ], R3 ;  /* 0x00000003000085a7 */ /* 0x000ea400080010ff */
[----:B--2---:R-:W-:Y:S05]  /*7e20*/  @!P0 BRA `(.L_x_135) ;  /* 0xfffffffc00f08947 */ /* 0x004fea000383ffff */
[----:B------:R-:W-:Y:S05]  /*7e30*/  BRA `(.L_x_136) ;  /* 0xffffffa800787947 */ /* 0x000fea000383ffff */
.L_x_44:
[----:B----4-:R-:W-:-:S07]  /*7e40*/  MOV R0, UR5 ;  /* 0x0000000500007c02 */ /* 0x010fce0008000f00 */
.L_x_137:
[----:B-1----:R1:W2:Y:S02]  /*7e50*/  SYNCS.PHASECHK.TRANS64.TRYWAIT P0, [R0+URZ], R3 ;  /* 0x00000003000075a7 */ /* 0x0022a400080011ff */
[----:B--2---:R-:W-:Y:S05]  /*7e60*/  @!P0 NANOSLEEP.SYNCS 0x989680 ;  /* 0x009896800000895d */ /* 0x004fea0003900000 */
[----:B------:R-:W2:Y:S02]  /*7e70*/  @!P0 SYNCS.PHASECHK.TRANS64 P0, [R0+URZ], R3 ;  /* 0x00000003000085a7 */ /* 0x000ea400080010ff */
[----:B--2---:R-:W-:Y:S05]  /*7e80*/  @!P0 BRA `(.L_x_137) ;  /* 0xfffffffc00f08947 */ /* 0x004fea000383ffff */
[----:B------:R-:W-:Y:S05]  /*7e90*/  BRA `(.L_x_138) ;  /* 0xffffffa800847947 */ /* 0x000fea000383ffff */
.L_x_45:
[----:B----4-:R-:W-:-:S07]  /*7ea0*/  MOV R0, UR5 ;  /* 0x0000000500007c02 */ /* 0x010fce0008000f00 */
.L_x_139:
[----:B-1----:R1:W2:Y:S02]  /*7eb0*/  SYNCS.PHASECHK.TRANS64.TRYWAIT P0, [R0+URZ], R3 ;  /* 0x00000003000075a7 */ /* 0x0022a400080011ff */
[----:B--2---:R-:W-:Y:S05]  /*7ec0*/  @!P0 NANOSLEEP.SYNCS 0x989680 ;  /* 0x009896800000895d */ /* 0x004fea0003900000 */
[----:B------:R-:W2:Y:S02]  /*7ed0*/  @!P0 SYNCS.PHASECHK.TRANS64 P0, [R0+URZ], R3 ;  /* 0x00000003000085a7 */ /* 0x000ea400080010ff */
[----:B--2---:R-:W-:Y:S05]  /*7ee0*/  @!P0 BRA `(.L_x_139) ;  /* 0xfffffffc00f08947 */ /* 0x004fea000383ffff */
[----:B------:R-:W-:Y:S05]  /*7ef0*/  BRA `(.L_x_140) ;  /* 0xffffffa800907947 */ /* 0x000fea000383ffff */
.L_x_46:
[----:B----4-:R-:W-:-:S07]  /*7f00*/  MOV R0, UR5 ;  /* 0x0000000500007c02 */ /* 0x010fce0008000f00 */
.L_x_141:
[----:B-1----:R1:W2:Y:S02]  /*7f10*/  SYNCS.PHASECHK.TRANS64.TRYWAIT P0, [R0+URZ], R3 ;  /* 0x00000003000075a7 */ /* 0x0022a400080011ff */
[----:B--2---:R-:W-:Y:S05]  /*7f20*/  @!P0 NANOSLEEP.SYNCS 0x989680 ;  /* 0x009896800000895d */ /* 0x004fea0003900000 */
[----:B------:R-:W2:Y:S02]  /*7f30*/  @!P0 SYNCS.PHASECHK.TRANS64 P0, [R0+URZ], R3 ;  /* 0x00000003000085a7 */ /* 0x000ea400080010ff */
[----:B--2---:R-:W-:Y:S05]  /*7f40*/  @!P0 BRA `(.L_x_141) ;  /* 0xfffffffc00f08947 */ /* 0x004fea000383ffff */
[----:B------:R-:W-:Y:S05]  /*7f50*/  BRA `(.L_x_142) ;  /* 0xffffffa8009c7947 */ /* 0x000fea000383ffff */
.L_x_47:
[----:B----4-:R-:W-:-:S07]  /*7f60*/  MOV R0, UR5 ;  /* 0x0000000500007c02 */ /* 0x010fce0008000f00 */
.L_x_143:
[----:B-1----:R1:W2:Y:S02]  /*7f70*/  SYNCS.PHASECHK.TRANS64.TRYWAIT P0, [R0+URZ], R3 ;  /* 0x00000003000075a7 */ /* 0x0022a400080011ff */
[----:B--2---:R-:W-:Y:S05]  /*7f80*/  @!P0 NANOSLEEP.SYNCS 0x989680 ;  /* 0x009896800000895d */ /* 0x004fea0003900000 */
[----:B------:R-:W2:Y:S02]  /*7f90*/  @!P0 SYNCS.PHASECHK.TRANS64 P0, [R0+URZ], R3 ;  /* 0x00000003000085a7 */ /* 0x000ea400080010ff */
[----:B--2---:R-:W-:Y:S05]  /*7fa0*/  @!P0 BRA `(.L_x_143) ;  /* 0xfffffffc00f08947 */ /* 0x004fea000383ffff */
[----:B------:R-:W-:Y:S05]  /*7fb0*/  BRA `(.L_x_144) ;  /* 0xffffffa800a87947 */ /* 0x000fea000383ffff */
.L_x_48:
[----:B----4-:R-:W-:-:S07]  /*7fc0*/  MOV R0, UR5 ;  /* 0x0000000500007c02 */ /* 0x010fce0008000f00 */
.L_x_145:
[----:B-1----:R1:W2:Y:S02]  /*7fd0*/  SYNCS.PHASECHK.TRANS64.TRYWAIT P0, [R0+URZ], R3 ;  /* 0x00000003000075a7 */ /* 0x0022a400080011ff */
[----:B--2---:R-:W-:Y:S05]  /*7fe0*/  @!P0 NANOSLEEP.SYNCS 0x989680 ;  /* 0x009896800000895d */ /* 0x004fea0003900000 */
[----:B------:R-:W2:Y:S02]  /*7ff0*/  @!P0 SYNCS.PHASECHK.TRANS64 P0, [R0+URZ], R3 ;  /* 0x00000003000085a7 */ /* 0x000ea400080010ff */
[----:B--2---:R-:W-:Y:S05]  /*8000*/  @!P0 BRA `(.L_x_145) ;  /* 0xfffffffc00f08947 */ /* 0x004fea000383ffff */
[----:B------:R-:W-:Y:S05]  /*8010*/  BRA `(.L_x_146) ;  /* 0xffffffa800b47947 */ /* 0x000fea000383ffff */
.L_x_49:
[----:B----4-:R-:W-:-:S07]  /*8020*/  MOV R0, UR5 ;  /* 0x0000000500007c02 */ /* 0x010fce0008000f00 */
.L_x_147:
[----:B-1----:R1:W2:Y:S02]  /*8030*/  SYNCS.PHASECHK.TRANS64.TRYWAIT P0, [R0+URZ], R3 ;  /* 0x00000003000075a7 */ /* 0x0022a400080011ff */
[----:B--2---:R-:W-:Y:S05]  /*8040*/  @!P0 NANOSLEEP.SYNCS 0x989680 ;  /* 0x009896800000895d */ /* 0x004fea0003900000 */
[----:B------:R-:W2:Y:S02]  /*8050*/  @!P0 SYNCS.PHASECHK.TRANS64 P0, [R0+URZ], R3 ;  /* 0x00000003000085a7 */ /* 0x000ea400080010ff */
[----:B--2---:R-:W-:Y:S05]  /*8060*/  @!P0 BRA `(.L_x_147) ;  /* 0xfffffffc00f08947 */ /* 0x004fea000383ffff */
[----:B------:R-:W-:Y:S05]  /*8070*/  BRA `(.L_x_148) ;  /* 0xffffffa800c07947 */ /* 0x000fea000383ffff */
.L_x_50:
[----:B----4-:R-:W-:-:S07]  /*8080*/  MOV R0, UR5 ;  /* 0x0000000500007c02 */ /* 0x010fce0008000f00 */
.L_x_149:
[----:B-1----:R1:W2:Y:S02]  /*8090*/  SYNCS.PHASECHK.TRANS64.TRYWAIT P0, [R0+URZ], R3 ;  /* 0x00000003000075a7 */ /* 0x0022a400080011ff */
[----:B--2---:R-:W-:Y:S05]  /*80a0*/  @!P0 NANOSLEEP.SYNCS 0x989680 ;  /* 0x009896800000895d */ /* 0x004fea0003900000 */
[----:B------:R-:W2:Y:S02]  /*80b0*/  @!P0 SYNCS.PHASECHK.TRANS64 P0, [R0+URZ], R3 ;  /* 0x00000003000085a7 */ /* 0x000ea400080010ff */
[----:B--2---:R-:W-:Y:S05]  /*80c0*/  @!P0 BRA `(.L_x_149) ;  /* 0xfffffffc00f08947 */ /* 0x004fea000383ffff */
[----:B------:R-:W-:Y:S05]  /*80d0*/  BRA `(.L_x_150) ;  /* 0xffffffa800cc7947 */ /* 0x000fea000383ffff */
.L_x_51:
[----:B----4-:R-:W-:-:S07]  /*80e0*/  MOV R0, UR5 ;  /* 0x0000000500007c02 */ /* 0x010fce0008000f00 */
.L_x_151:
[----:B-1----:R1:W2:Y:S02]  /*80f0*/  SYNCS.PHASECHK.TRANS64.TRYWAIT P0, [R0+URZ], R3 ;  /* 0x00000003000075a7 */ /* 0x0022a400080011ff */
[----:B--2---:R-:W-:Y:S05]  /*8100*/  @!P0 NANOSLEEP.SYNCS 0x989680 ;  /* 0x009896800000895d */ /* 0x004fea0003900000 */
[----:B------:R-:W2:Y:S02]  /*8110*/  @!P0 SYNCS.PHASECHK.TRANS64 P0, [R0+URZ], R3 ;  /* 0x00000003000085a7 */ /* 0x000ea400080010ff */
[----:B--2---:R-:W-:Y:S05]  /*8120*/  @!P0 BRA `(.L_x_151) ;  /* 0xfffffffc00f08947 */ /* 0x004fea000383ffff */
[----:B------:R-:W-:Y:S05]  /*8130*/  BRA `(.L_x_152) ;  /* 0xffffffa800d87947 */ /* 0x000fea000383ffff */
.L_x_52:
[----:B----4-:R-:W-:-:S07]  /*8140*/  MOV R0, UR5 ;  /* 0x0000000500007c02 */ /* 0x010fce0008000f00 */
.L_x_153:
[----:B-1----:R1:W2:Y:S02]  /*8150*/  SYNCS.PHASECHK.TRANS64.TRYWAIT P0, [R0+URZ], R3 ;  /* 0x00000003000075a7 */ /* 0x0022a400080011ff */
[----:B--2---:R-:W-:Y:S05]  /*8160*/  @!P0 NANOSLEEP.SYNCS 0x989680 ;  /* 0x009896800000895d */ /* 0x004fea0003900000 */
[----:B------:R-:W2:Y:S02]  /*8170*/  @!P0 SYNCS.PHASECHK.TRANS64 P0, [R0+URZ], R3 ;  /* 0x00000003000085a7 */ /* 0x000ea400080010ff */
[----:B--2---:R-:W-:Y:S05]  /*8180*/  @!P0 BRA `(.L_x_153) ;  /* 0xfffffffc00f08947 */ /* 0x004fea000383ffff */
[----:B------:R-:W-:Y:S05]  /*8190*/  BRA `(.L_x_154) ;  /* 0xffffffa800e47947 */ /* 0x000fea000383ffff */
.L_x_55:
[----:B-1----:R1:W2:Y:S02]  /*81a0*/  SYNCS.PHASECHK.TRANS64.TRYWAIT P0, [R0+URZ+0x1a0], R5 ;  /* 0x0001a005000075a7 */ /* 0x0022a400080011ff */
[----:B--2---:R-:W-:Y:S05]  /*81b0*/  @!P0 NANOSLEEP.SYNCS 0x989680 ;  /* 0x009896800000895d */ /* 0x004fea0003900000 */
[----:B------:R-:W2:Y:S02]  /*81c0*/  @!P0 SYNCS.PHASECHK.TRANS64 P0, [R0+URZ+0x1a0], R5 ;  /* 0x0001a005000085a7 */ /* 0x000ea400080010ff */
[----:B--2---:R-:W-:Y:S05]  /*81d0*/  @!P0 BRA `(.L_x_55) ;  /* 0xfffffffc00f08947 */ /* 0x004fea000383ffff */
[----:B------:R-:W-:Y:S05]  /*81e0*/  BRA `(.L_x_155) ;  /* 0xffffffac00407947 */ /* 0x000fea000383ffff */
.L_x_56:
[----:B------:R-:W-:-:S07]  /*81f0*/  MOV R0, UR5 ;  /* 0x0000000500007c02 */ /* 0x000fce0008000f00 */
.L_x_156:
[----:B-1----:R1:W2:Y:S02]  /*8200*/  SYNCS.PHASECHK.TRANS64.TRYWAIT P0, [R0+URZ+0x150], R5 ;  /* 0x00015005000075a7 */ /* 0x0022a400080011ff */
[----:B--2---:R-:W-:Y:S05]  /*8210*/  @!P0 NANOSLEEP.SYNCS 0x989680 ;  /* 0x009896800000895d */ /* 0x004fea0003900000 */
[----:B------:R-:W2:Y:S02]  /*8220*/  @!P0 SYNCS.PHASECHK.TRANS64 P0, [R0+URZ+0x150], R5 ;  /* 0x00015005000085a7 */ /* 0x000ea400080010ff */
[----:B--2---:R-:W-:Y:S05]  /*8230*/  @!P0 BRA `(.L_x_156) ;  /* 0xfffffffc00f08947 */ /* 0x004fea000383ffff */
[----:B------:R-:W-:Y:S05]  /*8240*/  BRA `(.L_x_157) ;  /* 0xffffffac00507947 */ /* 0x000fea000383ffff */
.L_x_57:
[----:B-1----:R1:W2:Y:S02]  /*8250*/  SYNCS.PHASECHK.TRANS64.TRYWAIT P1, [R0+URZ+0x140], R5 ;  /* 0x00014005000075a7 */ /* 0x0022a400080211ff */
[----:B--2---:R-:W-:Y:S05]  /*8260*/  @!P1 NANOSLEEP.SYNCS 0x989680 ;  /* 0x009896800000995d */ /* 0x004fea0003900000 */
[----:B------:R-:W2:Y:S02]  /*8270*/  @!P1 SYNCS.PHASECHK.TRANS64 P1, [R0+URZ+0x140], R5 ;  /* 0x00014005000095a7 */ /* 0x000ea400080210ff */
[----:B--2---:R-:W-:Y:S05]  /*8280*/  @!P1 BRA `(.L_x_57) ;  /* 0xfffffffc00f09947 */ /* 0x004fea000383ffff */
[----:B------:R-:W-:Y:S05]  /*8290*/  BRA `(.L_x_158) ;  /* 0xffffffac00807947 */ /* 0x000fea000383ffff */
.L_x_60:
[----:B------:R-:W-:-:S07]  /*82a0*/  MOV R0, UR5 ;  /* 0x0000000500007c02 */ /* 0x000fce0008000f00 */
.L_x_159:
[----:B-1----:R1:W2:Y:S02]  /*82b0*/  SYNCS.PHASECHK.TRANS64.TRYWAIT P0, [R0+URZ+0x150], R3 ;  /* 0x00015003000075a7 */ /* 0x0022a400080011ff */
[----:B--2---:R-:W-:Y:S05]  /*82c0*/  @!P0 NANOSLEEP.SYNCS 0x989680 ;  /* 0x009896800000895d */ /* 0x004fea0003900000 */
[----:B------:R-:W2:Y:S02]  /*82d0*/  @!P0 SYNCS.PHASECHK.TRANS64 P0, [R0+URZ+0x150], R3 ;  /* 0x00015003000085a7 */ /* 0x000ea400080010ff */
[----:B--2---:R-:W-:Y:S05]  /*82e0*/  @!P0 BRA `(.L_x_159) ;  /* 0xfffffffc00f08947 */ /* 0x004fea000383ffff */
[----:B------:R-:W-:Y:S05]  /*82f0*/  BRA `(.L_x_59) ;  /* 0xffffffac00d47947 */ /* 0x000fea000383ffff */
.L_x_67:
[----:B-1----:R1:W2:Y:S02]  /*8300*/  SYNCS.PHASECHK.TRANS64.TRYWAIT P1, [R0+URZ+0x140], R5 ;  /* 0x00014005000075a7 */ /* 0x0022a400080211ff */
[----:B--2---:R-:W-:Y:S05]  /*8310*/  @!P1 NANOSLEEP.SYNCS 0x989680 ;  /* 0x009896800000995d */ /* 0x004fea0003900000 */
[----:B------:R-:W2:Y:S02]  /*8320*/  @!P1 SYNCS.PHASECHK.TRANS64 P1, [R0+URZ+0x140], R5 ;  /* 0x00014005000095a7 */ /* 0x000ea400080210ff */
[----:B--2---:R-:W-:Y:S05]  /*8330*/  @!P1 BRA `(.L_x_67) ;  /* 0xfffffffc00f09947 */ /* 0x004fea000383ffff */
[----:B------:R-:W-:Y:S05]  /*8340*/  BRA `(.L_x_160) ;  /* 0xffffffb4002c7947 */ /* 0x000fea000383ffff */
.L_x_68:
[----:B------:R-:W-:-:S07]  /*8350*/  MOV R3, UR8 ;  /* 0x0000000800037c02 */ /* 0x000fce0008000f00 */
.L_x_161:
[----:B-1----:R1:W2:Y:S02]  /*8360*/  SYNCS.PHASECHK.TRANS64.TRYWAIT P0, [R3+URZ+0x180], R0 ;  /* 0x00018000030075a7 */ /* 0x0022a400080011ff */
[----:B--2---:R-:W-:Y:S05]  /*8370*/  @!P0 NANOSLEEP.SYNCS 0x989680 ;  /* 0x009896800000895d */ /* 0x004fea0003900000 */
[----:B------:R-:W2:Y:S02]  /*8380*/  @!P0 SYNCS.PHASECHK.TRANS64 P0, [R3+URZ+0x180], R0 ;  /* 0x00018000030085a7 */ /* 0x000ea400080010ff */
[----:B--2---:R-:W-:Y:S05]  /*8390*/  @!P0 BRA `(.L_x_161) ;  /* 0xfffffffc00f08947 */ /* 0x004fea000383ffff */
[----:B------:R-:W-:Y:S05]  /*83a0*/  BRA `(.L_x_162) ;  /* 0xffffffb4007c7947 */ /* 0x000fea000383ffff */
.L_x_71:
[----:B------:R-:W-:Y:S07]  /*83b0*/  MOV R0, UR7 ;  /* 0x0000000700007c02 */ /* 0x000fee0008000f00 */
.L_x_163:
[----:B-1----:R1:W2:Y:S02]  /*83c0*/  SYNCS.PHASECHK.TRANS64.TRYWAIT P0, [R0+URZ], R3 ;  /* 0x00000003000075a7 */ /* 0x0022a400080011ff */
[----:B--2---:R-:W-:Y:S05]  /*83d0*/  @!P0 NANOSLEEP.SYNCS 0x989680 ;  /* 0x009896800000895d */ /* 0x004fea0003900000 */
[----:B------:R-:W2:Y:S02]  /*83e0*/  @!P0 SYNCS.PHASECHK.TRANS64 P0, [R0+URZ], R3 ;  /* 0x00000003000085a7 */ /* 0x000ea400080010ff */
[----:B--2---:R-:W-:Y:S05]  /*83f0*/  @!P0 BRA `(.L_x_163) ;  /* 0xfffffffc00f08947 */ /* 0x004fea000383ffff */
[----:B------:R-:W-:Y:S05]  /*8400*/  BRA `(.L_x_70) ;  /* 0xffffffb400987947 */ /* 0x000fea000383ffff */
.L_x_74:
[----:B------:R-:W-:-:S07]  /*8410*/  MOV R0, UR5 ;  /* 0x0000000500007c02 */ /* 0x000fce0008000f00 */
.L_x_164:
[----:B--2---:R2:W3:Y:S02]  /*8420*/  SYNCS.PHASECHK.TRANS64.TRYWAIT P0, [R0+URZ], R3 ;  /* 0x00000003000075a7 */ /* 0x0044e400080011ff */
[----:B---3--:R-:W-:Y:S05]  /*8430*/  @!P0 NANOSLEEP.SYNCS 0x989680 ;  /* 0x009896800000895d */ /* 0x008fea0003900000 */
[----:B------:R-:W3:Y:S02]  /*8440*/  @!P0 SYNCS.PHASECHK.TRANS64 P0, [R0+URZ], R3 ;  /* 0x00000003000085a7 */ /* 0x000ee400080010ff */
[----:B---3--:R-:W-:Y:S05]  /*8450*/  @!P0 BRA `(.L_x_164) ;  /* 0xfffffffc00f08947 */ /* 0x008fea000383ffff */
[----:B------:R-:W-:Y:S05]  /*8460*/  BRA `(.L_x_165) ;  /* 0xffffffb8004c7947 */ /* 0x000fea000383ffff */
.L_x_75:
[----:B------:R-:W-:-:S07]  /*8470*/  MOV R0, UR5 ;  /* 0x0000000500007c02 */ /* 0x000fce0008000f00 */
.L_x_166:
[----:B-1----:R1:W2:Y:S02]  /*8480*/  SYNCS.PHASECHK.TRANS64.TRYWAIT P0, [R0+URZ], R3 ;  /* 0x00000003000075a7 */ /* 0x0022a400080011ff */
[----:B--2---:R-:W-:Y:S05]  /*8490*/  @!P0 NANOSLEEP.SYNCS 0x989680 ;  /* 0x009896800000895d */ /* 0x004fea0003900000 */
[----:B------:R-:W2:Y:S02]  /*84a0*/  @!P0 SYNCS.PHASECHK.TRANS64 P0, [R0+URZ], R3 ;  /* 0x00000003000085a7 */ /* 0x000ea400080010ff */
[----:B--2---:R-:W-:Y:S05]  /*84b0*/  @!P0 BRA `(.L_x_166) ;  /* 0xfffffffc00f08947 */ /* 0x004fea000383ffff */
[----:B------:R-:W-:Y:S05]  /*84c0*/  BRA `(.L_x_167) ;  /* 0xffffffb800587947 */ /* 0x000fea000383ffff */
.L_x_76:
[----:B------:R-:W-:-:S07]  /*84d0*/  MOV R0, UR5 ;  /* 0x0000000500007c02 */ /* 0x000fce0008000f00 */
.L_x_168:
[----:B-1----:R1:W2:Y:S02]  /*84e0*/  SYNCS.PHASECHK.TRANS64.TRYWAIT P0, [R0+URZ], R3 ;  /* 0x00000003000075a7 */ /* 0x0022a400080011ff */
[----:B--2---:R-:W-:Y:S05]  /*84f0*/  @!P0 NANOSLEEP.SYNCS 0x989680 ;  /* 0x009896800000895d */ /* 0x004fea0003900000 */
[----:B------:R-:W2:Y:S02]  /*8500*/  @!P0 SYNCS.PHASECHK.TRANS64 P0, [R0+URZ], R3 ;  /* 0x00000003000085a7 */ /* 0x000ea400080010ff */
[----:B--2---:R-:W-:Y:S05]  /*8510*/  @!P0 BRA `(.L_x_168) ;  /* 0xfffffffc00f08947 */ /* 0x004fea000383ffff */
[----:B------:R-:W-:Y:S05]  /*8520*/  BRA `(.L_x_169) ;  /* 0xffffffb800647947 */ /* 0x000fea000383ffff */
.L_x_77:
[----:B------:R-:W-:-:S07]  /*8530*/  MOV R0, UR7 ;  /* 0x0000000700007c02 */ /* 0x000fce0008000f00 */
.L_x_170:
[----:B-1----:R1:W2:Y:S02]  /*8540*/  SYNCS.PHASECHK.TRANS64.TRYWAIT P0, [R0+URZ], R3 ;  /* 0x00000003000075a7 */ /* 0x0022a400080011ff */
[----:B--2---:R-:W-:Y:S05]  /*8550*/  @!P0 NANOSLEEP.SYNCS 0x989680 ;  /* 0x009896800000895d */ /* 0x004fea0003900000 */
[----:B------:R-:W2:Y:S02]  /*8560*/  @!P0 SYNCS.PHASECHK.TRANS64 P0, [R0+URZ], R3 ;  /* 0x00000003000085a7 */ /* 0x000ea400080010ff */
[----:B--2---:R-:W-:Y:S05]  /*8570*/  @!P0 BRA `(.L_x_170) ;  /* 0xfffffffc00f08947 */ /* 0x004fea000383ffff */
[----:B------:R-:W-:Y:S05]  /*8580*/  BRA `(.L_x_171) ;  /* 0xffffffb800707947 */ /* 0x000fea000383ffff */
.L_x_82:
[----:B--2---:R2:W3:Y:S02]  /*8590*/  SYNCS.PHASECHK.TRANS64.TRYWAIT P0, [R0+URZ+0x140], R3 ;  /* 0x00014003000075a7 */ /* 0x0044e400080011ff */
[----:B---3--:R-:W-:Y:S05]  /*85a0*/  @!P0 NANOSLEEP.SYNCS 0x989680 ;  /* 0x009896800000895d */ /* 0x008fea0003900000 */
[----:B------:R-:W3:Y:S02]  /*85b0*/  @!P0 SYNCS.PHASECHK.TRANS64 P0, [R0+URZ+0x140], R3 ;  /* 0x00014003000085a7 */ /* 0x000ee400080010ff */
[----:B---3--:R-:W-:Y:S05]  /*85c0*/  @!P0 BRA `(.L_x_82) ;  /* 0xfffffffc00f08947 */ /* 0x008fea000383ffff */
[----:B------:R-:W-:Y:S05]  /*85d0*/  BRA `(.L_x_172) ;  /* 0xffffffbc00747947 */ /* 0x000fea000383ffff */
.L_x_85:
[----:B------:R-:W-:Y:S07]  /*85e0*/  MOV R0, UR7 ;  /* 0x0000000700007c02 */ /* 0x000fee0008000f00 */
.L_x_173:
[----:B--2---:R2:W3:Y:S02]  /*85f0*/  SYNCS.PHASECHK.TRANS64.TRYWAIT P0, [R0+URZ+0x138], R3 ;  /* 0x00013803000075a7 */ /* 0x0044e400080011ff */
[----:B---3--:R-:W-:Y:S05]  /*8600*/  @!P0 NANOSLEEP.SYNCS 0x989680 ;  /* 0x009896800000895d */ /* 0x008fea0003900000 */
[----:B------:R-:W3:Y:S02]  /*8610*/  @!P0 SYNCS.PHASECHK.TRANS64 P0, [R0+URZ+0x138], R3 ;  /* 0x00013803000085a7 */ /* 0x000ee400080010ff */
[----:B---3--:R-:W-:Y:S05]  /*8620*/  @!P0 BRA `(.L_x_173) ;  /* 0xfffffffc00f08947 */ /* 0x008fea000383ffff */
[----:B------:R-:W-:Y:S05]  /*8630*/  BRA `(.L_x_84) ;  /* 0xffffffc000547947 */ /* 0x000fea000383ffff */
.L_x_88:
[----:B--2---:R-:W-:Y:S07]  /*8640*/  MOV R3, UR7 ;  /* 0x0000000700037c02 */ /* 0x004fee0008000f00 */
.L_x_174:
[----:B-1----:R1:W2:Y:S02]  /*8650*/  SYNCS.PHASECHK.TRANS64.TRYWAIT P0, [R3+URZ+0x120], R12 ;  /* 0x0001200c030075a7 */ /* 0x0022a400080011ff */
[----:B--2---:R-:W-:Y:S05]  /*8660*/  @!P0 NANOSLEEP.SYNCS 0x989680 ;  /* 0x009896800000895d */ /* 0x004fea0003900000 */
[----:B------:R-:W2:Y:S02]  /*8670*/  @!P0 SYNCS.PHASECHK.TRANS64 P0, [R3+URZ+0x120], R12 ;  /* 0x0001200c030085a7 */ /* 0x000ea400080010ff */
[----:B--2---:R-:W-:Y:S05]  /*8680*/  @!P0 BRA `(.L_x_174) ;  /* 0xfffffffc00f08947 */ /* 0x004fea000383ffff */
[----:B------:R-:W-:Y:S05]  /*8690*/  BRA `(.L_x_175) ;  /* 0xffffffc000cc7947 */ /* 0x000fea000383ffff */
.L_x_89:
[----:B------:R-:W-:Y:S07]  /*86a0*/  MOV R3, UR7 ;  /* 0x0000000700037c02 */ /* 0x000fee0008000f00 */
.L_x_176:
[----:B-1----:R1:W2:Y:S02]  /*86b0*/  SYNCS.PHASECHK.TRANS64.TRYWAIT P0, [R3+URZ+0x128], R12 ;  /* 0x0001280c030075a7 */ /* 0x0022a400080011ff */
[----:B--2---:R-:W-:Y:S05]  /*86c0*/  @!P0 NANOSLEEP.SYNCS 0x989680 ;  /* 0x009896800000895d */ /* 0x004fea0003900000 */
[----:B------:R-:W2:Y:S02]  /*86d0*/  @!P0 SYNCS.PHASECHK.TRANS64 P0, [R3+URZ+0x128], R12 ;  /* 0x0001280c030085a7 */ /* 0x000ea400080010ff */
[----:B--2---:R-:W-:Y:S05]  /*86e0*/  @!P0 BRA `(.L_x_176) ;  /* 0xfffffffc00f08947 */ /* 0x004fea000383ffff */
[----:B------:R-:W-:Y:S05]  /*86f0*/  BRA `(.L_x_177) ;  /* 0xffffffc4004c7947 */ /* 0x000fea000383ffff */
.L_x_91:
[----:B------:R-:W-:-:S07]  /*8700*/  MOV R0, UR7 ;  /* 0x0000000700007c02 */ /* 0x000fce0008000f00 */
.L_x_178:
[----:B-1----:R1:W3:Y:S02]  /*8710*/  SYNCS.PHASECHK.TRANS64.TRYWAIT P0, [R0+URZ+0x120], R3 ;  /* 0x00012003000075a7 */ /* 0x0022e400080011ff */
[----:B---3--:R-:W-:Y:S05]  /*8720*/  @!P0 NANOSLEEP.SYNCS 0x989680 ;  /* 0x009896800000895d */ /* 0x008fea0003900000 */
[----:B------:R-:W3:Y:S02]  /*8730*/  @!P0 SYNCS.PHASECHK.TRANS64 P0, [R0+URZ+0x120], R3 ;  /* 0x00012003000085a7 */ /* 0x000ee400080010ff */
[----:B---3--:R-:W-:Y:S05]  /*8740*/  @!P0 BRA `(.L_x_178) ;  /* 0xfffffffc00f08947 */ /* 0x008fea000383ffff */
[----:B------:R-:W-:Y:S05]  /*8750*/  BRA `(.L_x_179) ;  /* 0xffffffc400bc7947 */ /* 0x000fea000383ffff */
.L_x_93:
[----:B--2---:R2:W4:Y:S02]  /*8760*/  SYNCS.PHASECHK.TRANS64.TRYWAIT P0, [R0+URZ+0x140], R3 ;  /* 0x00014003000075a7 */ /* 0x00452400080011ff */
[----:B----4-:R-:W-:Y:S05]  /*8770*/  @!P0 NANOSLEEP.SYNCS 0x989680 ;  /* 0x009896800000895d */ /* 0x010fea0003900000 */
[----:B------:R-:W4:Y:S02]  /*8780*/  @!P0 SYNCS.PHASECHK.TRANS64 P0, [R0+URZ+0x140], R3 ;  /* 0x00014003000085a7 */ /* 0x000f2400080010ff */
[----:B----4-:R-:W-:Y:S05]  /*8790*/  @!P0 BRA `(.L_x_93) ;  /* 0xfffffffc00f08947 */ /* 0x010fea000383ffff */
[----:B------:R-:W-:Y:S05]  /*87a0*/  BRA `(.L_x_180) ;  /* 0xffffffc8008c7947 */ /* 0x000fea000383ffff */
.L_x_104:
[----:B-1----:R1:W3:Y:S02]  /*87b0*/  SYNCS.PHASECHK.TRANS64.TRYWAIT P1, [R0+URZ+0x110], R3 ;  /* 0x00011003000075a7 */ /* 0x0022e400080211ff */
[----:B---3--:R-:W-:Y:S05]  /*87c0*/  @!P1 NANOSLEEP.SYNCS 0x989680 ;  /* 0x009896800000995d */ /* 0x008fea0003900000 */
[----:B------:R-:W3:Y:S02]  /*87d0*/  @!P1 SYNCS.PHASECHK.TRANS64 P1, [R0+URZ+0x110], R3 ;  /* 0x00011003000095a7 */ /* 0x000ee400080210ff */
[----:B---3--:R-:W-:Y:S05]  /*87e0*/  @!P1 BRA `(.L_x_104) ;  /* 0xfffffffc00f09947 */ /* 0x008fea000383ffff */
[----:B------:R-:W-:Y:S05]  /*87f0*/  BRA `(.L_x_103) ;  /* 0xffffffd400a47947 */ /* 0x000fea000383ffff */
.L_x_106:
[----:B---3--:R3:W4:Y:S02]  /*8800*/  SYNCS.PHASECHK.TRANS64.TRYWAIT P0, [R108+URZ+0x160], R7 ;  /* 0x000160076c0075a7 */ /* 0x00872400080011ff */
[----:B----4-:R-:W-:Y:S05]  /*8810*/  @!P0 NANOSLEEP.SYNCS 0x989680 ;  /* 0x009896800000895d */ /* 0x010fea0003900000 */
[----:B------:R-:W4:Y:S02]  /*8820*/  @!P0 SYNCS.PHASECHK.TRANS64 P0, [R108+URZ+0x160], R7 ;  /* 0x000160076c0085a7 */ /* 0x000f2400080010ff */
[----:B----4-:R-:W-:Y:S05]  /*8830*/  @!P0 BRA `(.L_x_106) ;  /* 0xfffffffc00f08947 */ /* 0x010fea000383ffff */
[----:B------:R-:W-:Y:S05]  /*8840*/  BRA `(.L_x_105) ;  /* 0xffffffd400f87947 */ /* 0x000fea000383ffff */
.L_x_114:
[----:B--2---:R2:W3:Y:S02]  /*8850*/  SYNCS.PHASECHK.TRANS64.TRYWAIT P0, [R75+URZ+0x110], R0 ;  /* 0x000110004b0075a7 */ /* 0x0044e400080011ff */
[----:B---3--:R-:W-:Y:S05]  /*8860*/  @!P0 NANOSLEEP.SYNCS 0x989680 ;  /* 0x009896800000895d */ /* 0x008fea0003900000 */
[----:B------:R-:W3:Y:S02]  /*8870*/  @!P0 SYNCS.PHASECHK.TRANS64 P0, [R75+URZ+0x110], R0 ;  /* 0x000110004b0085a7 */ /* 0x000ee400080010ff */
[----:B---3--:R-:W-:Y:S05]  /*8880*/  @!P0 BRA `(.L_x_114) ;  /* 0xfffffffc00f08947 */ /* 0x008fea000383ffff */
[----:B------:R-:W-:Y:S05]  /*8890*/  BRA `(.L_x_113) ;  /* 0xffffffe000ec7947 */ /* 0x000fea000383ffff */
        .weak           $__internal_0_$__cuda_sm10x_tcgen05_guardrail_trap_col_being_dealloced_not_returned_by_alloc
        .type           $__internal_0_$__cuda_sm10x_tcgen05_guardrail_trap_col_being_dealloced_not_returned_by_alloc,@function
        .size           $__internal_0_$__cuda_sm10x_tcgen05_guardrail_trap_col_being_dealloced_not_returned_by_alloc,($__internal_1_$__cuda_sm10x_tcgen05_guardrail_trap_phase_invalid_during_alloc - $__internal_0_$__cuda_sm10x_tcgen05_guardrail_trap_col_being_dealloced_not_returned_by_alloc)
$__internal_0_$__cuda_sm10x_tcgen05_guardrail_trap_col_being_dealloced_not_returned_by_alloc:
[----:B------:R-:W-:Y:S05]  /*88a0*/  BPT.TRAP 0x1 ;  /* 0x000000040000795c */ /* 0x000fea0000300000 */
[----:B------:R-:W-:-:S04]  /*88b0*/  HFMA2 R3, -RZ, RZ, 0, 0 ;  /* 0x00000000ff037431 */ /* 0x000fc800000001ff */
[----:B------:R-:W-:Y:S05]  /*88c0*/  RET.REL.NODEC R2 `(_ZN7cutlass13device_kernelINS_4gemm6kernel13GemmUniversalIN4cute5tupleIJiiiiEEENS1_10collective13CollectiveMmaINS1_35MainloopSm100TmaUmmaWarpSpecializedILi17ELi2ELi4ENS5_IJNS4_1CILi1EEESB_SB_EEEEENS5_IJNSA_ILi64EEENSA_ILi128EEESE_EEEaNS5_IJSB_llEEEaSH_NS4_8TiledMMAINS4_8MMA_AtomIJNS4_15SM100_MMA_S8_SSIaaiLi64ELi128ELNS4_4UMMA5MajorE1ELSM_1ELNSL_8SaturateE0EEEEEENS4_6LayoutISC_NS5_IJNSA_ILi0EEESR_SR_EEEEENS5_IJNS4_10UnderscoreESU_SU_EEEEENS4_13SM90_TMA_LOADENS4_14ComposedLayoutINS4_7SwizzleILi2ELi4ELi3EEENS4_18smem_ptr_flag_bitsILi8EEENSQ_INS5_IJSE_NSA_ILi8EEEEEENS5_IJSB_SE_EEEEEEEvNS4_8identityESX_NSY_INSZ_ILi3ELi4ELi3EEES12_NSQ_INS5_IJSF_S13_EEENS5_IJSB_SF_EEEEEEEvS18_EENS_8epilogue10collective18CollectiveEpilogueINS1F_23Sm100TmaWarpSpecializedILi2ELi2ELi32ELb0ELb0EEEJSG_NS5_IJNSQ_ISE_SB_EES1K_EEEaNS5_IJlSB_lEEEaS1M_NS1F_6fusion15FusionCallbacksIS1J_NS1N_17LinearCombinationIaiaiLNS_15FloatRoundStyleE2EEESG_S1L_JEEENS4_5SM1004TMEM4LOAD26SM100_TMEM_LOAD_16dp32b32xESX_NSY_IS10_S12_NSQ_INS5_IJS13_SE_EEENS5_IJSE_SB_EEEEEEENS4_39AutoVectorizingCopyWithAssumedAlignmentILi128EEENS4_14SM90_TMA_STOREES20_S22_S22_EEEvvEEEEvNT_6ParamsE) ;  /* 0xffffff7402cc7950 */ /* 0x000fea0003c3ffff */
        .weak           $__internal_1_$__cuda_sm10x_tcgen05_guardrail_trap_phase_invalid_during_alloc
        .type           $__internal_1_$__cuda_sm10x_tcgen05_guardrail_trap_phase_invalid_during_alloc,@function
        .size           $__internal_1_$__cuda_sm10x_tcgen05_guardrail_trap_phase_invalid_during_alloc,($__internal_2_$__cuda_sm10x_tcgen05_guardrail_trap_unallocated_columns_being_dealloced - $__internal_1_$__cuda_sm10x_tcgen05_guardrail_trap_phase_invalid_during_alloc)
$__internal_1_$__cuda_sm10x_tcgen05_guardrail_trap_phase_invalid_during_alloc:
[----:B------:R-:W-:Y:S05]  /*88d0*/  BPT.TRAP 0x1 ;  /* 0x000000040000795c */ /* 0x000fea0000300000 */
[----:B------:R-:W-:-:S04]  /*88e0*/  MOV R3, 0x0 ;  /* 0x0000000000037802 */ /* 0x000fc80000000f00 */
[----:B------:R-:W-:Y:S05]  /*88f0*/  RET.REL.NODEC R2 `(_ZN7cutlass13device_kernelINS_4gemm6kernel13GemmUniversalIN4cute5tupleIJiiiiEEENS1_10collective13CollectiveMmaINS1_35MainloopSm100TmaUmmaWarpSpecializedILi17ELi2ELi4ENS5_IJNS4_1CILi1EEESB_SB_EEEEENS5_IJNSA_ILi64EEENSA_ILi128EEESE_EEEaNS5_IJSB_llEEEaSH_NS4_8TiledMMAINS4_8MMA_AtomIJNS4_15SM100_MMA_S8_SSIaaiLi64ELi128ELNS4_4UMMA5MajorE1ELSM_1ELNSL_8SaturateE0EEEEEENS4_6LayoutISC_NS5_IJNSA_ILi0EEESR_SR_EEEEENS5_IJNS4_10UnderscoreESU_SU_EEEEENS4_13SM90_TMA_LOADENS4_14ComposedLayoutINS4_7SwizzleILi2ELi4ELi3EEENS4_18smem_ptr_flag_bitsILi8EEENSQ_INS5_IJSE_NSA_ILi8EEEEEENS5_IJSB_SE_EEEEEEEvNS4_8identityESX_NSY_INSZ_ILi3ELi4ELi3EEES12_NSQ_INS5_IJSF_S13_EEENS5_IJSB_SF_EEEEEEEvS18_EENS_8epilogue10collective18CollectiveEpilogueINS1F_23Sm100TmaWarpSpecializedILi2ELi2ELi32ELb0ELb0EEEJSG_NS5_IJNSQ_ISE_SB_EES1K_EEEaNS5_IJlSB_lEEEaS1M_NS1F_6fusion15FusionCallbacksIS1J_NS1N_17LinearCombinationIaiaiLNS_15FloatRoundStyleE2EEESG_S1L_JEEENS4_5SM1004TMEM4LOAD26SM100_TMEM_LOAD_16dp32b32xESX_NSY_IS10_S12_NSQ_INS5_IJS13_SE_EEENS5_IJSE_SB_EEEEEEENS4_39AutoVectorizingCopyWithAssumedAlignmentILi128EEENS4_14SM90_TMA_STOREES20_S22_S22_EEEvvEEEEvNT_6ParamsE) ;  /* 0xffffff7402c07950 */ /* 0x000fea0003c3ffff */
        .weak           $__internal_2_$__cuda_sm10x_tcgen05_guardrail_trap_unallocated_columns_being_dealloced
        .type           $__internal_2_$__cuda_sm10x_tcgen05_guardrail_trap_unallocated_columns_being_dealloced,@function
        .size           $__internal_2_$__cuda_sm10x_tcgen05_guardrail_trap_unallocated_columns_being_dealloced,(.L_x_182 - $__internal_2_$__cuda_sm10x_tcgen05_guardrail_trap_unallocated_columns_being_dealloced)
$__internal_2_$__cuda_sm10x_tcgen05_guardrail_trap_unallocated_columns_being_dealloced:
[----:B------:R-:W-:Y:S05]  /*8900*/  BPT.TRAP 0x1 ;  /* 0x000000040000795c */ /* 0x000fea0000300000 */
[----:B------:R-:W-:-:S04]  /*8910*/  HFMA2 R3, -RZ, RZ, 0, 0 ;  /* 0x00000000ff037431 */ /* 0x000fc800000001ff */
[----:B------:R-:W-:Y:S05]  /*8920*/  RET.REL.NODEC R2 `(_ZN7cutlass13device_kernelINS_4gemm6kernel13GemmUniversalIN4cute5tupleIJiiiiEEENS1_10collective13CollectiveMmaINS1_35MainloopSm100TmaUmmaWarpSpecializedILi17ELi2ELi4ENS5_IJNS4_1CILi1EEESB_SB_EEEEENS5_IJNSA_ILi64EEENSA_ILi128EEESE_EEEaNS5_IJSB_llEEEaSH_NS4_8TiledMMAINS4_8MMA_AtomIJNS4_15SM100_MMA_S8_SSIaaiLi64ELi128ELNS4_4UMMA5MajorE1ELSM_1ELNSL_8SaturateE0EEEEEENS4_6LayoutISC_NS5_IJNSA_ILi0EEESR_SR_EEEEENS5_IJNS4_10UnderscoreESU_SU_EEEEENS4_13SM90_TMA_LOADENS4_14ComposedLayoutINS4_7SwizzleILi2ELi4ELi3EEENS4_18smem_ptr_flag_bitsILi8EEENSQ_INS5_IJSE_NSA_ILi8EEEEEENS5_IJSB_SE_EEEEEEEvNS4_8identityESX_NSY_INSZ_ILi3ELi4ELi3EEES12_NSQ_INS5_IJSF_S13_EEENS5_IJSB_SF_EEEEEEEvS18_EENS_8epilogue10collective18CollectiveEpilogueINS1F_23Sm100TmaWarpSpecializedILi2ELi2ELi32ELb0ELb0EEEJSG_NS5_IJNSQ_ISE_SB_EES1K_EEEaNS5_IJlSB_lEEEaS1M_NS1F_6fusion15FusionCallbacksIS1J_NS1N_17LinearCombinationIaiaiLNS_15FloatRoundStyleE2EEESG_S1L_JEEENS4_5SM1004TMEM4LOAD26SM100_TMEM_LOAD_16dp32b32xESX_NSY_IS10_S12_NSQ_INS5_IJS13_SE_EEENS5_IJSE_SB_EEEEEEENS4_39AutoVectorizingCopyWithAssumedAlignmentILi128EEENS4_14SM90_TMA_STOREES20_S22_S22_EEEvvEEEEvNT_6ParamsE) ;  /* 0xffffff7402b47950 */ /* 0x000fea0003c3ffff */
.L_x_181:
[----:B------:R-:W-:-:S00]  /*8930*/  BRA `(.L_x_181) ;  /* 0xfffffffc00fc7947 */ /* 0x000fc0000383ffff */
[----:B------:R-:W-:-:S00]  /*8940*/  NOP ;  /* 0x0000000000007918 */ /* 0x000fc00000000000 */
        /* <DEDUP_REMOVED lines=11> */
.L_x_182:


//--------------------- .nv.global.init           --------------------------
	.section	.nv.global.init,"aw",@progbits
.nv.global.init:
	.type		$str$27,@object
	.size		$str$27,($str$28 - $str$27)
$str$27:
        /*0000*/ 	.byte	0x28, 0x61, 0x64, 0x64, 0x72, 0x65, 0x73, 0x73, 0x20, 0x26, 0x20, 0x6d, 0x61, 0x73, 0x6b, 0x29
        /*0010*/ 	.byte	0x20, 0x3d, 0x3d, 0x20, 0x30, 0x00
	.type		$str$28,@object
	.size		$str$28,($str$26 - $str$28)
$str$28:
        /*0016*/ 	.byte	0x2f, 0x74, 0x6d, 0x70, 0x2f, 0x63, 0x75, 0x74, 0x6c, 0x61, 0x73, 0x73, 0x5f, 0x73, 0x77, 0x65
        /*0026*/ 	.byte	0x65, 0x70, 0x5f, 0x73, 0x72, 0x63, 0x2f, 0x69, 0x6e, 0x63, 0x6c, 0x75, 0x64, 0x65, 0x2f, 0x63
        /*0036*/ 	.byte	0x75, 0x74, 0x65, 0x2f, 0x70, 0x6f, 0x69, 0x6e, 0x74, 0x65, 0x72, 0x5f, 0x66, 0x6c, 0x61, 0x67
        /*0046*/ 	.byte	0x67, 0x65, 0x64, 0x2e, 0x68, 0x70, 0x70, 0x00
	.type		$str$26,@object
	.size		$str$26,($str$25 - $str$26)
$str$26:
        /*004e*/ 	.byte	0x2f, 0x74, 0x6d, 0x70, 0x2f, 0x63, 0x75, 0x74, 0x6c, 0x61, 0x73, 0x73, 0x5f, 0x73, 0x77, 0x65
        /*005e*/ 	.byte	0x65, 0x70, 0x5f, 0x73, 0x72, 0x63, 0x2f, 0x69, 0x6e, 0x63, 0x6c, 0x75, 0x64, 0x65, 0x2f, 0x63
        /*006e*/ 	.byte	0x75, 0x74, 0x65, 0x2f, 0x61, 0x74, 0x6f, 0x6d, 0x2f, 0x63, 0x6f, 0x70, 0x79, 0x5f, 0x74, 0x72
        /*007e*/ 	.byte	0x61, 0x69, 0x74, 0x73, 0x5f, 0x73, 0x6d, 0x31, 0x30, 0x30, 0x2e, 0x68, 0x70, 0x70, 0x00
	.type		$str$25,@object
	.size		$str$25,(__unnamed_1 - $str$25)
$str$25:
        /*008d*/ 	.byte	0x28, 0x28, 0x75, 0x69, 0x6e, 0x74, 0x33, 0x32, 0x5f, 0x74, 0x28, 0x74, 0x68, 0x72, 0x65, 0x61
        /*009d*/ 	.byte	0x64, 0x49, 0x64, 0x78, 0x2e, 0x78, 0x29, 0x20, 0x2f, 0x20, 0x33, 0x32, 0x29, 0x20, 0x25, 0x20
        /*00ad*/ 	.byte	0x34, 0x29, 0x20, 0x3d, 0x3d, 0x20, 0x28, 0x28, 0x28, 0x74, 0x6d, 0x65, 0x6d, 0x5f, 0x61, 0x64
        /*00bd*/ 	.byte	0x64, 0x72, 0x20, 0x3e, 0x3e, 0x20, 0x31, 0x36, 0x29, 0x20, 0x2f, 0x20, 0x33, 0x32, 0x29, 0x20
        /*00cd*/ 	.byte	0x25, 0x20, 0x34, 0x29, 0x00
	.type		__unnamed_1,@object
	.size		__unnamed_1,(__unnamed_2 - __unnamed_1)
__unnamed_1:
        /*00d2*/ 	.byte	0x61, 0x75, 0x74, 0x6f, 0x20, 0x63, 0x75, 0x74, 0x65, 0x3a, 0x3a, 0x61, 0x73, 0x5f, 0x70, 0x6f
        /* <DEDUP_REMOVED lines=24> */
        /*0262*/ 	.byte	0x00
	.type		__unnamed_2,@object
	.size		__unnamed_2,(.L_2 - __unnamed_2)
__unnamed_2:
        /* <DEDUP_REMOVED lines=41> */
.L_2:


//--------------------- .nv.shared._ZN7cutlass13device_kernelINS_4gemm6kernel13GemmUniversalIN4cute5tupleIJiiiiEEENS1_10collective13CollectiveMmaINS1_35MainloopSm100TmaUmmaWarpSpecializedILi17ELi2ELi4ENS5_IJNS4_1CILi1EEESB_SB_EEEEENS5_IJNSA_ILi64EEENSA_ILi128EEESE_EEEaNS5_IJSB_llEEEaSH_NS4_8TiledMMAINS4_8MMA_AtomIJNS4_15SM100_MMA_S8_SSIaaiLi64ELi128ELNS4_4UMMA5MajorE1ELSM_1ELNSL_8SaturateE0EEEEEENS4_6LayoutISC_NS5_IJNSA_ILi0EEESR_SR_EEEEENS5_IJNS4_10UnderscoreESU_SU_EEEEENS4_13SM90_TMA_LOADENS4_14ComposedLayoutINS4_7SwizzleILi2ELi4ELi3EEENS4_18smem_ptr_flag_bitsILi8EEENSQ_INS5_IJSE_NSA_ILi8EEEEEENS5_IJSB_SE_EEEEEEEvNS4_8identityESX_NSY_INSZ_ILi3ELi4ELi3EEES12_NSQ_INS5_IJSF_S13_EEENS5_IJSB_SF_EEEEEEEvS18_EENS_8epilogue10collective18CollectiveEpilogueINS1F_23Sm100TmaWarpSpecializedILi2ELi2ELi32ELb0ELb0EEEJSG_NS5_IJNSQ_ISE_SB_EES1K_EEEaNS5_IJlSB_lEEEaS1M_NS1F_6fusion15FusionCallbacksIS1J_NS1N_17LinearCombinationIaiaiLNS_15FloatRoundStyleE2EEESG_S1L_JEEENS4_5SM1004TMEM4LOAD26SM100_TMEM_LOAD_16dp32b32xESX_NSY_IS10_S12_NSQ_INS5_IJS13_SE_EEENS5_IJSE_SB_EEEEEEENS4_39AutoVectorizingCopyWithAssumedAlignmentILi128EEENS4_14SM90_TMA_STOREES20_S22_S22_EEEvvEEEEvNT_6ParamsE --------------------------
	.section	.nv.shared._ZN7cutlass13device_kernelINS_4gemm6kernel13GemmUniversalIN4cute5tupleIJiiiiEEENS1_10collective13CollectiveMmaINS1_35MainloopSm100TmaUmmaWarpSpecializedILi17ELi2ELi4ENS5_IJNS4_1CILi1EEESB_SB_EEEEENS5_IJNSA_ILi64EEENSA_ILi128EEESE_EEEaNS5_IJSB_llEEEaSH_NS4_8TiledMMAINS4_8MMA_AtomIJNS4_15SM100_MMA_S8_SSIaaiLi64ELi128ELNS4_4UMMA5MajorE1ELSM_1ELNSL_8SaturateE0EEEEEENS4_6LayoutISC_NS5_IJNSA_ILi0EEESR_SR_EEEEENS5_IJNS4_10UnderscoreESU_SU_EEEEENS4_13SM90_TMA_LOADENS4_14ComposedLayoutINS4_7SwizzleILi2ELi4ELi3EEENS4_18smem_ptr_flag_bitsILi8EEENSQ_INS5_IJSE_NSA_ILi8EEEEEENS5_IJSB_SE_EEEEEEEvNS4_8identityESX_NSY_INSZ_ILi3ELi4ELi3EEES12_NSQ_INS5_IJSF_S13_EEENS5_IJSB_SF_EEEEEEEvS18_EENS_8epilogue10collective18CollectiveEpilogueINS1F_23Sm100TmaWarpSpecializedILi2ELi2ELi32ELb0ELb0EEEJSG_NS5_IJNSQ_ISE_SB_EES1K_EEEaNS5_IJlSB_lEEEaS1M_NS1F_6fusion15FusionCallbacksIS1J_NS1N_17LinearCombinationIaiaiLNS_15FloatRoundStyleE2EEESG_S1L_JEEENS4_5SM1004TMEM4LOAD26SM100_TMEM_LOAD_16dp32b32xESX_NSY_IS10_S12_NSQ_INS5_IJS13_SE_EEENS5_IJSE_SB_EEEEEEENS4_39AutoVectorizingCopyWithAssumedAlignmentILi128EEENS4_14SM90_TMA_STOREES20_S22_S22_EEEvvEEEEvNT_6ParamsE,"aw",@nobits
	.sectionflags	@""
	.align	16
	.zero		1024


//--------------------- .nv.shared.reserved.0     --------------------------
	.section	.nv.shared.reserved.0,"aw",@nobits
	.weak		__nv_reservedSMEM_offset_0_alias
	.size		__nv_reservedSMEM_offset_0_alias, 0, 64
	.other		__nv_reservedSMEM_offset_0_alias,@"STO_CUDA_RESERVED_SHARED STV_DEFAULT"
__nv_reservedSMEM_offset_0_alias:
	.zero		0
.nv.shared.reserved.0:
	.zero		64
	.weak		__nv_reservedSMEM_tcgen05_partition
	.type		__nv_reservedSMEM_tcgen05_partition,@object
	.size		__nv_reservedSMEM_tcgen05_partition,(.L_0 - __nv_reservedSMEM_tcgen05_partition)
__nv_reservedSMEM_tcgen05_partition:
	.zero		32
.L_0:


//--------------------- .nv.global                --------------------------
	.section	.nv.global,"aw",@nobits
.nv.global:
	.type		_ZN40_INTERNAL_6ab63cd2_4_k_cu_4f215a84_268764cute1_E,@object
	.size		_ZN40_INTERNAL_6ab63cd2_4_k_cu_4f215a84_268764cute1_E,(_ZN40_INTERNAL_6ab63cd2_4_k_cu_4f215a84_268764cuda3std3__45__cpo6cbeginE - _ZN40_INTERNAL_6ab63cd2_4_k_cu_4f215a84_268764cute1_E)
_ZN40_INTERNAL_6ab63cd2_4_k_cu_4f215a84_268764cute1_E:
	.zero		1
	.type		_ZN40_INTERNAL_6ab63cd2_4_k_cu_4f215a84_268764cuda3std3__45__cpo6cbeginE,@object
	.size		_ZN40_INTERNAL_6ab63cd2_4_k_cu_4f215a84_268764cuda3std3__45__cpo6cbeginE,(_ZN40_INTERNAL_6ab63cd2_4_k_cu_4f215a84_268764cuda3std3__48in_placeE - _ZN40_INTERNAL_6ab63cd2_4_k_cu_4f215a84_268764cuda3std3__45__cpo6cbeginE)
_ZN40_INTERNAL_6ab63cd2_4_k_cu_4f215a84_268764cuda3std3__45__cpo6cbeginE:
	.zero		1
	.type		_ZN40_INTERNAL_6ab63cd2_4_k_cu_4f215a84_268764cuda3std3__48in_placeE,@object
	.size		_ZN40_INTERNAL_6ab63cd2_4_k_cu_4f215a84_268764cuda3std3__48in_placeE,(_ZN40_INTERNAL_6ab63cd2_4_k_cu_4f215a84_268764cuda3std6ranges3__45__cpo9iter_moveE - _ZN40_INTERNAL_6ab63cd2_4_k_cu_4f215a84_268764cuda3std3__48in_placeE)
_ZN40_INTERNAL_6ab63cd2_4_k_cu_4f215a84_268764cuda3std3__48in_placeE:
	.zero		1
	.type		_ZN40_INTERNAL_6ab63cd2_4_k_cu_4f215a84_268764cuda3std6ranges3__45__cpo9iter_moveE,@object
	.size		_ZN40_INTERNAL_6ab63cd2_4_k_cu_4f215a84_268764cuda3std6ranges3__45__cpo9iter_moveE,(_ZN40_INTERNAL_6ab63cd2_4_k_cu_4f215a84_268764cuda3std3__45__cpo5beginE - _ZN40_INTERNAL_6ab63cd2_4_k_cu_4f215a84_268764cuda3std6ranges3__45__cpo9iter_moveE)
_ZN40_INTERNAL_6ab63cd2_4_k_cu_4f215a84_268764cuda3std6ranges3__45__cpo9iter_moveE:
	.zero		1
	.type		_ZN40_INTERNAL_6ab63cd2_4_k_cu_4f215a84_268764cuda3std3__45__cpo5beginE,@object
	.size		_ZN40_INTERNAL_6ab63cd2_4_k_cu_4f215a84_268764cuda3std3__45__cpo5beginE,(_ZN40_INTERNAL_6ab63cd2_4_k_cu_4f215a84_268764cuda3std3__442_GLOBAL__N__6ab63cd2_4_k_cu_4f215a84_268766ignoreE - _ZN40_INTERNAL_6ab63cd2_4_k_cu_4f215a84_268764cuda3std3__45__cpo5beginE)
_ZN40_INTERNAL_6ab63cd2_4_k_cu_4f215a84_268764cuda3std3__45__cpo5beginE:
	.zero		1
	.type		_ZN40_INTERNAL_6ab63cd2_4_k_cu_4f215a84_268764cuda3std3__442_GLOBAL__N__6ab63cd2_4_k_cu_4f215a84_268766ignoreE,@object
	.size		_ZN40_INTERNAL_6ab63cd2_4_k_cu_4f215a84_268764cuda3std3__442_GLOBAL__N__6ab63cd2_4_k_cu_4f215a84_268766ignoreE,(_ZN40_INTERNAL_6ab63cd2_4_k_cu_4f215a84_268764cute7productE - _ZN40_INTERNAL_6ab63cd2_4_k_cu_4f215a84_268764cuda3std3__442_GLOBAL__N__6ab63cd2_4_k_cu_4f215a84_268766ignoreE)
_ZN40_INTERNAL_6ab63cd2_4_k_cu_4f215a84_268764cuda3std3__442_GLOBAL__N__6ab63cd2_4_k_cu_4f215a84_268766ignoreE:
	.zero		1
	.type		_ZN40_INTERNAL_6ab63cd2_4_k_cu_4f215a84_268764cute7productE,@object
	.size		_ZN40_INTERNAL_6ab63cd2_4_k_cu_4f215a84_268764cute7productE,(_ZN40_INTERNAL_6ab63cd2_4_k_cu_4f215a84_268764cuda3std3__45__cpo3endE - _ZN40_INTERNAL_6ab63cd2_4_k_cu_4f215a84_268764cute7productE)
_ZN40_INTERNAL_6ab63cd2_4_k_cu_4f215a84_268764cute7productE:
	.zero		1
	.type		_ZN40_INTERNAL_6ab63cd2_4_k_cu_4f215a84_268764cuda3std3__45__cpo3endE,@object
	.size		_ZN40_INTERNAL_6ab63cd2_4_k_cu_4f215a84_268764cuda3std3__45__cpo3endE,(_ZN40_INTERNAL_6ab63cd2_4_k_cu_4f215a84_268764cuda3std3__419piecewise_constructE - _ZN40_INTERNAL_6ab63cd2_4_k_cu_4f215a84_268764cuda3std3__45__cpo3endE)
_ZN40_INTERNAL_6ab63cd2_4_k_cu_4f215a84_268764cuda3std3__45__cpo3endE:
	.zero		1
	.type		_ZN40_INTERNAL_6ab63cd2_4_k_cu_4f215a84_268764cuda3std3__419piecewise_constructE,@object
	.size		_ZN40_INTERNAL_6ab63cd2_4_k_cu_4f215a84_268764cuda3std3__419piecewise_constructE,(_ZN40_INTERNAL_6ab63cd2_4_k_cu_4f215a84_268764cuda3std3__45__cpo4cendE - _ZN40_INTERNAL_6ab63cd2_4_k_cu_4f215a84_268764cuda3std3__419piecewise_constructE)
_ZN40_INTERNAL_6ab63cd2_4_k_cu_4f215a84_268764cuda3std3__419piecewise_constructE:
	.zero		1
	.type		_ZN40_INTERNAL_6ab63cd2_4_k_cu_4f215a84_268764cuda3std3__45__cpo4cendE,@object
	.size		_ZN40_INTERNAL_6ab63cd2_4_k_cu_4f215a84_268764cuda3std3__45__cpo4cendE,(_ZN40_INTERNAL_6ab63cd2_4_k_cu_4f215a84_268764cuda3std6ranges3__45__cpo4swapE - _ZN40_INTERNAL_6ab63cd2_4_k_cu_4f215a84_268764cuda3std3__45__cpo4cendE)
_ZN40_INTERNAL_6ab63cd2_4_k_cu_4f215a84_268764cuda3std3__45__cpo4cendE:
	.zero		1
	.type		_ZN40_INTERNAL_6ab63cd2_4_k_cu_4f215a84_268764cuda3std6ranges3__45__cpo4swapE,@object
	.size		_ZN40_INTERNAL_6ab63cd2_4_k_cu_4f215a84_268764cuda3std6ranges3__45__cpo4swapE,(.L_10 - _ZN40_INTERNAL_6ab63cd2_4_k_cu_4f215a84_268764cuda3std6ranges3__45__cpo4swapE)
_ZN40_INTERNAL_6ab63cd2_4_k_cu_4f215a84_268764cuda3std6ranges3__45__cpo4swapE:
	.zero		1
.L_10:


//--------------------- .nv.constant0._ZN7cutlass13device_kernelINS_4gemm6kernel13GemmUniversalIN4cute5tupleIJiiiiEEENS1_10collective13CollectiveMmaINS1_35MainloopSm100TmaUmmaWarpSpecializedILi17ELi2ELi4ENS5_IJNS4_1CILi1EEESB_SB_EEEEENS5_IJNSA_ILi64EEENSA_ILi128EEESE_EEEaNS5_IJSB_llEEEaSH_NS4_8TiledMMAINS4_8MMA_AtomIJNS4_15SM100_MMA_S8_SSIaaiLi64ELi128ELNS4_4UMMA5MajorE1ELSM_1ELNSL_8SaturateE0EEEEEENS4_6LayoutISC_NS5_IJNSA_ILi0EEESR_SR_EEEEENS5_IJNS4_10UnderscoreESU_SU_EEEEENS4_13SM90_TMA_LOADENS4_14ComposedLayoutINS4_7SwizzleILi2ELi4ELi3EEENS4_18smem_ptr_flag_bitsILi8EEENSQ_INS5_IJSE_NSA_ILi8EEEEEENS5_IJSB_SE_EEEEEEEvNS4_8identityESX_NSY_INSZ_ILi3ELi4ELi3EEES12_NSQ_INS5_IJSF_S13_EEENS5_IJSB_SF_EEEEEEEvS18_EENS_8epilogue10collective18CollectiveEpilogueINS1F_23Sm100TmaWarpSpecializedILi2ELi2ELi32ELb0ELb0EEEJSG_NS5_IJNSQ_ISE_SB_EES1K_EEEaNS5_IJlSB_lEEEaS1M_NS1F_6fusion15FusionCallbacksIS1J_NS1N_17LinearCombinationIaiaiLNS_15FloatRoundStyleE2EEESG_S1L_JEEENS4_5SM1004TMEM4LOAD26SM100_TMEM_LOAD_16dp32b32xESX_NSY_IS10_S12_NSQ_INS5_IJS13_SE_EEENS5_IJSE_SB_EEEEEEENS4_39AutoVectorizingCopyWithAssumedAlignmentILi128EEENS4_14SM90_TMA_STOREES20_S22_S22_EEEvvEEEEvNT_6ParamsE --------------------------
	.section	.nv.constant0._ZN7cutlass13device_kernelINS_4gemm6kernel13GemmUniversalIN4cute5tupleIJiiiiEEENS1_10collective13CollectiveMmaINS1_35MainloopSm100TmaUmmaWarpSpecializedILi17ELi2ELi4ENS5_IJNS4_1CILi1EEESB_SB_EEEEENS5_IJNSA_ILi64EEENSA_ILi128EEESE_EEEaNS5_IJSB_llEEEaSH_NS4_8TiledMMAINS4_8MMA_AtomIJNS4_15SM100_MMA_S8_SSIaaiLi64ELi128ELNS4_4UMMA5MajorE1ELSM_1ELNSL_8SaturateE0EEEEEENS4_6LayoutISC_NS5_IJNSA_ILi0EEESR_SR_EEEEENS5_IJNS4_10UnderscoreESU_SU_EEEEENS4_13SM90_TMA_LOADENS4_14ComposedLayoutINS4_7SwizzleILi2ELi4ELi3EEENS4_18smem_ptr_flag_bitsILi8EEENSQ_INS5_IJSE_NSA_ILi8EEEEEENS5_IJSB_SE_EEEEEEEvNS4_8identityESX_NSY_INSZ_ILi3ELi4ELi3EEES12_NSQ_INS5_IJSF_S13_EEENS5_IJSB_SF_EEEEEEEvS18_EENS_8epilogue10collective18CollectiveEpilogueINS1F_23Sm100TmaWarpSpecializedILi2ELi2ELi32ELb0ELb0EEEJSG_NS5_IJNSQ_ISE_SB_EES1K_EEEaNS5_IJlSB_lEEEaS1M_NS1F_6fusion15FusionCallbacksIS1J_NS1N_17LinearCombinationIaiaiLNS_15FloatRoundStyleE2EEESG_S1L_JEEENS4_5SM1004TMEM4LOAD26SM100_TMEM_LOAD_16dp32b32xESX_NSY_IS10_S12_NSQ_INS5_IJS13_SE_EEENS5_IJSE_SB_EEEEEEENS4_39AutoVectorizingCopyWithAssumedAlignmentILi128EEENS4_14SM90_TMA_STOREES20_S22_S22_EEEvvEEEEvNT_6ParamsE,"a",@progbits
	.sectionflags	@""
	.align	4
.nv.constant0._ZN7cutlass13device_kernelINS_4gemm6kernel13GemmUniversalIN4cute5tupleIJiiiiEEENS1_10collective13CollectiveMmaINS1_35MainloopSm100TmaUmmaWarpSpecializedILi17ELi2ELi4ENS5_IJNS4_1CILi1EEESB_SB_EEEEENS5_IJNSA_ILi64EEENSA_ILi128EEESE_EEEaNS5_IJSB_llEEEaSH_NS4_8TiledMMAINS4_8MMA_AtomIJNS4_15SM100_MMA_S8_SSIaaiLi64ELi128ELNS4_4UMMA5MajorE1ELSM_1ELNSL_8SaturateE0EEEEEENS4_6LayoutISC_NS5_IJNSA_ILi0EEESR_SR_EEEEENS5_IJNS4_10UnderscoreESU_SU_EEEEENS4_13SM90_TMA_LOADENS4_14ComposedLayoutINS4_7SwizzleILi2ELi4ELi3EEENS4_18smem_ptr_flag_bitsILi8EEENSQ_INS5_IJSE_NSA_ILi8EEEEEENS5_IJSB_SE_EEEEEEEvNS4_8identityESX_NSY_INSZ_ILi3ELi4ELi3EEES12_NSQ_INS5_IJSF_S13_EEENS5_IJSB_SF_EEEEEEEvS18_EENS_8epilogue10collective18CollectiveEpilogueINS1F_23Sm100TmaWarpSpecializedILi2ELi2ELi32ELb0ELb0EEEJSG_NS5_IJNSQ_ISE_SB_EES1K_EEEaNS5_IJlSB_lEEEaS1M_NS1F_6fusion15FusionCallbacksIS1J_NS1N_17LinearCombinationIaiaiLNS_15FloatRoundStyleE2EEESG_S1L_JEEENS4_5SM1004TMEM4LOAD26SM100_TMEM_LOAD_16dp32b32xESX_NSY_IS10_S12_NSQ_INS5_IJS13_SE_EEENS5_IJSE_SB_EEEEEEENS4_39AutoVectorizingCopyWithAssumedAlignmentILi128EEENS4_14SM90_TMA_STOREES20_S22_S22_EEEvvEEEEvNT_6ParamsE:
	.zero		2944


//--------------------- SYMBOLS --------------------------

	.type		.nv.reservedSmem.offset0,@object
	.size		.nv.reservedSmem.offset0,0x4
	.type		.nv.reservedSmem.cap,@object
	.size		.nv.reservedSmem.cap,0x4
	.type		__assertfail,@function
